//
// Generated by NVIDIA NVVM Compiler
//
// Compiler Build ID: CL-36424714
// Cuda compilation tools, release 13.0, V13.0.88
// Based on NVVM 20.0.0
//

.version 9.0
.target sm_100
.address_size 64

	// .globl	_Z12headwise_QKTPKfS0_Pfiii

.visible .entry _Z12headwise_QKTPKfS0_Pfiii(
	.param .u64 .ptr .align 1 _Z12headwise_QKTPKfS0_Pfiii_param_0,
	.param .u64 .ptr .align 1 _Z12headwise_QKTPKfS0_Pfiii_param_1,
	.param .u64 .ptr .align 1 _Z12headwise_QKTPKfS0_Pfiii_param_2,
	.param .u32 _Z12headwise_QKTPKfS0_Pfiii_param_3,
	.param .u32 _Z12headwise_QKTPKfS0_Pfiii_param_4,
	.param .u32 _Z12headwise_QKTPKfS0_Pfiii_param_5
)
{
	.reg .pred 	%p<15>;
	.reg .b32 	%r<66>;
	.reg .b32 	%f<115>;
	.reg .b64 	%rd<26>;

	ld.param.u64 	%rd5, [_Z12headwise_QKTPKfS0_Pfiii_param_0];
	ld.param.u64 	%rd6, [_Z12headwise_QKTPKfS0_Pfiii_param_1];
	ld.param.u64 	%rd4, [_Z12headwise_QKTPKfS0_Pfiii_param_2];
	ld.param.u32 	%r38, [_Z12headwise_QKTPKfS0_Pfiii_param_3];
	ld.param.u32 	%r36, [_Z12headwise_QKTPKfS0_Pfiii_param_4];
	ld.param.u32 	%r37, [_Z12headwise_QKTPKfS0_Pfiii_param_5];
	cvta.to.global.u64 	%rd1, %rd6;
	cvta.to.global.u64 	%rd2, %rd5;
	mov.u32 	%r39, %ctaid.x;
	mov.u32 	%r40, %ntid.x;
	mov.u32 	%r41, %tid.x;
	mad.lo.s32 	%r1, %r39, %r40, %r41;
	mov.u32 	%r42, %ctaid.y;
	mov.u32 	%r43, %ntid.y;
	mov.u32 	%r44, %tid.y;
	mad.lo.s32 	%r45, %r42, %r43, %r44;
	mov.u32 	%r46, %ctaid.z;
	mov.u32 	%r47, %ntid.z;
	mov.u32 	%r48, %tid.z;
	mad.lo.s32 	%r3, %r46, %r47, %r48;
	setp.ge.s32 	%p1, %r1, %r37;
	setp.ge.s32 	%p2, %r45, %r38;
	or.pred  	%p3, %p1, %p2;
	setp.ge.s32 	%p4, %r3, %r38;
	or.pred  	%p5, %p4, %p3;
	@%p5 bra 	$L__BB0_15;
	div.s32 	%r4, %r36, %r37;
	setp.lt.s32 	%p6, %r4, 1;
	mov.f32 	%f114, 0f00000000;
	@%p6 bra 	$L__BB0_14;
	mul.lo.s32 	%r5, %r36, %r45;
	mul.lo.s32 	%r6, %r4, %r1;
	add.s32 	%r7, %r6, %r5;
	mul.lo.s32 	%r8, %r36, %r3;
	add.s32 	%r9, %r6, %r8;
	and.b32  	%r10, %r4, 15;
	setp.lt.u32 	%p7, %r4, 16;
	mov.f32 	%f114, 0f00000000;
	mov.b32 	%r61, 0;
	@%p7 bra 	$L__BB0_5;
	and.b32  	%r61, %r4, 2147483632;
	neg.s32 	%r59, %r61;
	add.s64 	%rd3, %rd1, 32;
	mov.f32 	%f114, 0f00000000;
	mov.u32 	%r57, %r9;
	mov.u32 	%r58, %r7;
$L__BB0_4:
	.pragma "nounroll";
	mul.wide.s32 	%rd7, %r58, 4;
	add.s64 	%rd8, %rd2, %rd7;
	mul.wide.s32 	%rd9, %r57, 4;
	add.s64 	%rd10, %rd3, %rd9;
	ld.global.f32 	%f18, [%rd8];
	ld.global.f32 	%f19, [%rd10+-32];
	fma.rn.f32 	%f20, %f18, %f19, %f114;
	ld.global.f32 	%f21, [%rd8+4];
	ld.global.f32 	%f22, [%rd10+-28];
	fma.rn.f32 	%f23, %f21, %f22, %f20;
	ld.global.f32 	%f24, [%rd8+8];
	ld.global.f32 	%f25, [%rd10+-24];
	fma.rn.f32 	%f26, %f24, %f25, %f23;
	ld.global.f32 	%f27, [%rd8+12];
	ld.global.f32 	%f28, [%rd10+-20];
	fma.rn.f32 	%f29, %f27, %f28, %f26;
	ld.global.f32 	%f30, [%rd8+16];
	ld.global.f32 	%f31, [%rd10+-16];
	fma.rn.f32 	%f32, %f30, %f31, %f29;
	ld.global.f32 	%f33, [%rd8+20];
	ld.global.f32 	%f34, [%rd10+-12];
	fma.rn.f32 	%f35, %f33, %f34, %f32;
	ld.global.f32 	%f36, [%rd8+24];
	ld.global.f32 	%f37, [%rd10+-8];
	fma.rn.f32 	%f38, %f36, %f37, %f35;
	ld.global.f32 	%f39, [%rd8+28];
	ld.global.f32 	%f40, [%rd10+-4];
	fma.rn.f32 	%f41, %f39, %f40, %f38;
	ld.global.f32 	%f42, [%rd8+32];
	ld.global.f32 	%f43, [%rd10];
	fma.rn.f32 	%f44, %f42, %f43, %f41;
	ld.global.f32 	%f45, [%rd8+36];
	ld.global.f32 	%f46, [%rd10+4];
	fma.rn.f32 	%f47, %f45, %f46, %f44;
	ld.global.f32 	%f48, [%rd8+40];
	ld.global.f32 	%f49, [%rd10+8];
	fma.rn.f32 	%f50, %f48, %f49, %f47;
	ld.global.f32 	%f51, [%rd8+44];
	ld.global.f32 	%f52, [%rd10+12];
	fma.rn.f32 	%f53, %f51, %f52, %f50;
	ld.global.f32 	%f54, [%rd8+48];
	ld.global.f32 	%f55, [%rd10+16];
	fma.rn.f32 	%f56, %f54, %f55, %f53;
	ld.global.f32 	%f57, [%rd8+52];
	ld.global.f32 	%f58, [%rd10+20];
	fma.rn.f32 	%f59, %f57, %f58, %f56;
	ld.global.f32 	%f60, [%rd8+56];
	ld.global.f32 	%f61, [%rd10+24];
	fma.rn.f32 	%f62, %f60, %f61, %f59;
	ld.global.f32 	%f63, [%rd8+60];
	ld.global.f32 	%f64, [%rd10+28];
	fma.rn.f32 	%f114, %f63, %f64, %f62;
	add.s32 	%r59, %r59, 16;
	add.s32 	%r58, %r58, 16;
	add.s32 	%r57, %r57, 16;
	setp.ne.s32 	%p8, %r59, 0;
	@%p8 bra 	$L__BB0_4;
$L__BB0_5:
	setp.eq.s32 	%p9, %r10, 0;
	@%p9 bra 	$L__BB0_14;
	and.b32  	%r20, %r4, 7;
	setp.lt.u32 	%p10, %r10, 8;
	@%p10 bra 	$L__BB0_8;
	add.s32 	%r50, %r7, %r61;
	mul.wide.s32 	%rd11, %r50, 4;
	add.s64 	%rd12, %rd2, %rd11;
	ld.global.f32 	%f66, [%rd12];
	add.s32 	%r51, %r9, %r61;
	mul.wide.s32 	%rd13, %r51, 4;
	add.s64 	%rd14, %rd1, %rd13;
	ld.global.f32 	%f67, [%rd14];
	fma.rn.f32 	%f68, %f66, %f67, %f114;
	ld.global.f32 	%f69, [%rd12+4];
	ld.global.f32 	%f70, [%rd14+4];
	fma.rn.f32 	%f71, %f69, %f70, %f68;
	ld.global.f32 	%f72, [%rd12+8];
	ld.global.f32 	%f73, [%rd14+8];
	fma.rn.f32 	%f74, %f72, %f73, %f71;
	ld.global.f32 	%f75, [%rd12+12];
	ld.global.f32 	%f76, [%rd14+12];
	fma.rn.f32 	%f77, %f75, %f76, %f74;
	ld.global.f32 	%f78, [%rd12+16];
	ld.global.f32 	%f79, [%rd14+16];
	fma.rn.f32 	%f80, %f78, %f79, %f77;
	ld.global.f32 	%f81, [%rd12+20];
	ld.global.f32 	%f82, [%rd14+20];
	fma.rn.f32 	%f83, %f81, %f82, %f80;
	ld.global.f32 	%f84, [%rd12+24];
	ld.global.f32 	%f85, [%rd14+24];
	fma.rn.f32 	%f86, %f84, %f85, %f83;
	ld.global.f32 	%f87, [%rd12+28];
	ld.global.f32 	%f88, [%rd14+28];
	fma.rn.f32 	%f114, %f87, %f88, %f86;
	add.s32 	%r61, %r61, 8;
$L__BB0_8:
	setp.eq.s32 	%p11, %r20, 0;
	@%p11 bra 	$L__BB0_14;
	and.b32  	%r23, %r4, 3;
	setp.lt.u32 	%p12, %r20, 4;
	@%p12 bra 	$L__BB0_11;
	add.s32 	%r52, %r7, %r61;
	mul.wide.s32 	%rd15, %r52, 4;
	add.s64 	%rd16, %rd2, %rd15;
	ld.global.f32 	%f90, [%rd16];
	add.s32 	%r53, %r9, %r61;
	mul.wide.s32 	%rd17, %r53, 4;
	add.s64 	%rd18, %rd1, %rd17;
	ld.global.f32 	%f91, [%rd18];
	fma.rn.f32 	%f92, %f90, %f91, %f114;
	ld.global.f32 	%f93, [%rd16+4];
	ld.global.f32 	%f94, [%rd18+4];
	fma.rn.f32 	%f95, %f93, %f94, %f92;
	ld.global.f32 	%f96, [%rd16+8];
	ld.global.f32 	%f97, [%rd18+8];
	fma.rn.f32 	%f98, %f96, %f97, %f95;
	ld.global.f32 	%f99, [%rd16+12];
	ld.global.f32 	%f100, [%rd18+12];
	fma.rn.f32 	%f114, %f99, %f100, %f98;
	add.s32 	%r61, %r61, 4;
$L__BB0_11:
	setp.eq.s32 	%p13, %r23, 0;
	@%p13 bra 	$L__BB0_14;
	add.s32 	%r54, %r61, %r6;
	add.s32 	%r65, %r54, %r8;
	add.s32 	%r64, %r54, %r5;
	neg.s32 	%r63, %r23;
$L__BB0_13:
	.pragma "nounroll";
	mul.wide.s32 	%rd19, %r65, 4;
	add.s64 	%rd20, %rd1, %rd19;
	mul.wide.s32 	%rd21, %r64, 4;
	add.s64 	%rd22, %rd2, %rd21;
	ld.global.f32 	%f101, [%rd22];
	ld.global.f32 	%f102, [%rd20];
	fma.rn.f32 	%f114, %f101, %f102, %f114;
	add.s32 	%r65, %r65, 1;
	add.s32 	%r64, %r64, 1;
	add.s32 	%r63, %r63, 1;
	setp.ne.s32 	%p14, %r63, 0;
	@%p14 bra 	$L__BB0_13;
$L__BB0_14:
	cvt.rn.f32.s32 	%f103, %r4;
	sqrt.rn.f32 	%f104, %f103;
	div.rn.f32 	%f105, %f114, %f104;
	mad.lo.s32 	%r55, %r38, %r1, %r45;
	mad.lo.s32 	%r56, %r55, %r38, %r3;
	cvta.to.global.u64 	%rd23, %rd4;
	mul.wide.s32 	%rd24, %r56, 4;
	add.s64 	%rd25, %rd23, %rd24;
	st.global.f32 	[%rd25], %f105;
$L__BB0_15:
	ret;

}
	// .globl	_Z16headwise_softmaxPKfPfii
.visible .entry _Z16headwise_softmaxPKfPfii(
	.param .u64 .ptr .align 1 _Z16headwise_softmaxPKfPfii_param_0,
	.param .u64 .ptr .align 1 _Z16headwise_softmaxPKfPfii_param_1,
	.param .u32 _Z16headwise_softmaxPKfPfii_param_2,
	.param .u32 _Z16headwise_softmaxPKfPfii_param_3
)
{
	.reg .pred 	%p<28>;
	.reg .b32 	%r<126>;
	.reg .b32 	%f<364>;
	.reg .b64 	%rd<37>;

	ld.param.u64 	%rd7, [_Z16headwise_softmaxPKfPfii_param_0];
	ld.param.u64 	%rd8, [_Z16headwise_softmaxPKfPfii_param_1];
	ld.param.u32 	%r56, [_Z16headwise_softmaxPKfPfii_param_2];
	ld.param.u32 	%r57, [_Z16headwise_softmaxPKfPfii_param_3];
	cvta.to.global.u64 	%rd1, %rd7;
	cvta.to.global.u64 	%rd2, %rd8;
	mov.u32 	%r58, %ctaid.x;
	mov.u32 	%r59, %ntid.x;
	mov.u32 	%r60, %tid.x;
	mad.lo.s32 	%r1, %r58, %r59, %r60;
	mov.u32 	%r61, %ctaid.y;
	mov.u32 	%r62, %ntid.y;
	mov.u32 	%r63, %tid.y;
	mad.lo.s32 	%r64, %r61, %r62, %r63;
	setp.ge.s32 	%p1, %r1, %r57;
	setp.ge.s32 	%p2, %r64, %r56;
	or.pred  	%p3, %p1, %p2;
	@%p3 bra 	$L__BB1_36;
	mad.lo.s32 	%r66, %r56, %r1, %r64;
	mul.lo.s32 	%r3, %r66, %r56;
	and.b32  	%r4, %r56, 15;
	setp.lt.u32 	%p4, %r56, 16;
	mov.f32 	%f354, 0fFF800000;
	mov.b32 	%r107, 0;
	@%p4 bra 	$L__BB1_4;
	and.b32  	%r107, %r56, 2147483632;
	neg.s32 	%r113, %r107;
	add.s64 	%rd3, %rd1, 32;
	mov.f32 	%f354, 0fFF800000;
	mov.u32 	%r112, %r3;
$L__BB1_3:
	.pragma "nounroll";
	mul.wide.s32 	%rd9, %r112, 4;
	add.s64 	%rd10, %rd3, %rd9;
	ld.global.f32 	%f29, [%rd10+-32];
	max.f32 	%f30, %f354, %f29;
	ld.global.f32 	%f31, [%rd10+-28];
	max.f32 	%f32, %f30, %f31;
	ld.global.f32 	%f33, [%rd10+-24];
	max.f32 	%f34, %f32, %f33;
	ld.global.f32 	%f35, [%rd10+-20];
	max.f32 	%f36, %f34, %f35;
	ld.global.f32 	%f37, [%rd10+-16];
	max.f32 	%f38, %f36, %f37;
	ld.global.f32 	%f39, [%rd10+-12];
	max.f32 	%f40, %f38, %f39;
	ld.global.f32 	%f41, [%rd10+-8];
	max.f32 	%f42, %f40, %f41;
	ld.global.f32 	%f43, [%rd10+-4];
	max.f32 	%f44, %f42, %f43;
	ld.global.f32 	%f45, [%rd10];
	max.f32 	%f46, %f44, %f45;
	ld.global.f32 	%f47, [%rd10+4];
	max.f32 	%f48, %f46, %f47;
	ld.global.f32 	%f49, [%rd10+8];
	max.f32 	%f50, %f48, %f49;
	ld.global.f32 	%f51, [%rd10+12];
	max.f32 	%f52, %f50, %f51;
	ld.global.f32 	%f53, [%rd10+16];
	max.f32 	%f54, %f52, %f53;
	ld.global.f32 	%f55, [%rd10+20];
	max.f32 	%f56, %f54, %f55;
	ld.global.f32 	%f57, [%rd10+24];
	max.f32 	%f58, %f56, %f57;
	ld.global.f32 	%f59, [%rd10+28];
	max.f32 	%f354, %f58, %f59;
	add.s32 	%r113, %r113, 16;
	add.s32 	%r112, %r112, 16;
	setp.eq.s32 	%p5, %r113, 0;
	@%p5 bra 	$L__BB1_4;
	bra.uni 	$L__BB1_3;
$L__BB1_4:
	setp.eq.s32 	%p6, %r4, 0;
	@%p6 bra 	$L__BB1_13;
	and.b32  	%r8, %r56, 7;
	setp.lt.u32 	%p7, %r4, 8;
	@%p7 bra 	$L__BB1_7;
	add.s32 	%r67, %r107, %r3;
	mul.wide.s32 	%rd11, %r67, 4;
	add.s64 	%rd12, %rd1, %rd11;
	ld.global.f32 	%f61, [%rd12];
	max.f32 	%f62, %f354, %f61;
	ld.global.f32 	%f63, [%rd12+4];
	max.f32 	%f64, %f62, %f63;
	ld.global.f32 	%f65, [%rd12+8];
	max.f32 	%f66, %f64, %f65;
	ld.global.f32 	%f67, [%rd12+12];
	max.f32 	%f68, %f66, %f67;
	ld.global.f32 	%f69, [%rd12+16];
	max.f32 	%f70, %f68, %f69;
	ld.global.f32 	%f71, [%rd12+20];
	max.f32 	%f72, %f70, %f71;
	ld.global.f32 	%f73, [%rd12+24];
	max.f32 	%f74, %f72, %f73;
	ld.global.f32 	%f75, [%rd12+28];
	max.f32 	%f354, %f74, %f75;
	add.s32 	%r107, %r107, 8;
$L__BB1_7:
	setp.eq.s32 	%p8, %r8, 0;
	@%p8 bra 	$L__BB1_13;
	and.b32  	%r11, %r56, 3;
	setp.lt.u32 	%p9, %r8, 4;
	@%p9 bra 	$L__BB1_10;
	add.s32 	%r68, %r107, %r3;
	mul.wide.s32 	%rd13, %r68, 4;
	add.s64 	%rd14, %rd1, %rd13;
	ld.global.f32 	%f77, [%rd14];
	max.f32 	%f78, %f354, %f77;
	ld.global.f32 	%f79, [%rd14+4];
	max.f32 	%f80, %f78, %f79;
	ld.global.f32 	%f81, [%rd14+8];
	max.f32 	%f82, %f80, %f81;
	ld.global.f32 	%f83, [%rd14+12];
	max.f32 	%f354, %f82, %f83;
	add.s32 	%r107, %r107, 4;
$L__BB1_10:
	setp.eq.s32 	%p10, %r11, 0;
	@%p10 bra 	$L__BB1_13;
	add.s32 	%r111, %r107, %r3;
	neg.s32 	%r110, %r11;
$L__BB1_12:
	.pragma "nounroll";
	mul.wide.s32 	%rd15, %r111, 4;
	add.s64 	%rd16, %rd1, %rd15;
	ld.global.f32 	%f84, [%rd16];
	max.f32 	%f354, %f354, %f84;
	add.s32 	%r111, %r111, 1;
	add.s32 	%r110, %r110, 1;
	setp.ne.s32 	%p11, %r110, 0;
	@%p11 bra 	$L__BB1_12;
$L__BB1_13:
	and.b32  	%r20, %r56, 7;
	setp.lt.u32 	%p12, %r56, 8;
	mov.f32 	%f362, 0f00000000;
	mov.b32 	%r114, 0;
	@%p12 bra 	$L__BB1_16;
	and.b32  	%r114, %r56, 2147483640;
	neg.s32 	%r118, %r114;
	add.s64 	%rd4, %rd1, 16;
	add.s64 	%rd5, %rd2, 16;
	mov.f32 	%f362, 0f00000000;
	mov.u32 	%r117, %r3;
$L__BB1_15:
	.pragma "nounroll";
	mul.wide.s32 	%rd17, %r117, 4;
	add.s64 	%rd18, %rd4, %rd17;
	add.s64 	%rd19, %rd5, %rd17;
	ld.global.f32 	%f88, [%rd18+-16];
	sub.f32 	%f89, %f88, %f354;
	fma.rn.f32 	%f90, %f89, 0f3BBB989D, 0f3F000000;
	cvt.sat.f32.f32 	%f91, %f90;
	mov.f32 	%f92, 0f4B400001;
	mov.f32 	%f93, 0f437C0000;
	fma.rm.f32 	%f94, %f91, %f93, %f92;
	add.f32 	%f95, %f94, 0fCB40007F;
	neg.f32 	%f96, %f95;
	fma.rn.f32 	%f97, %f89, 0f3FB8AA3B, %f96;
	fma.rn.f32 	%f98, %f89, 0f32A57060, %f97;
	mov.b32 	%r70, %f94;
	shl.b32 	%r71, %r70, 23;
	mov.b32 	%f99, %r71;
	ex2.approx.ftz.f32 	%f100, %f98;
	mul.f32 	%f101, %f100, %f99;
	st.global.f32 	[%rd19+-16], %f101;
	add.f32 	%f102, %f362, %f101;
	ld.global.f32 	%f103, [%rd18+-12];
	sub.f32 	%f104, %f103, %f354;
	fma.rn.f32 	%f105, %f104, 0f3BBB989D, 0f3F000000;
	cvt.sat.f32.f32 	%f106, %f105;
	fma.rm.f32 	%f107, %f106, %f93, %f92;
	add.f32 	%f108, %f107, 0fCB40007F;
	neg.f32 	%f109, %f108;
	fma.rn.f32 	%f110, %f104, 0f3FB8AA3B, %f109;
	fma.rn.f32 	%f111, %f104, 0f32A57060, %f110;
	mov.b32 	%r72, %f107;
	shl.b32 	%r73, %r72, 23;
	mov.b32 	%f112, %r73;
	ex2.approx.ftz.f32 	%f113, %f111;
	mul.f32 	%f114, %f113, %f112;
	st.global.f32 	[%rd19+-12], %f114;
	add.f32 	%f115, %f102, %f114;
	ld.global.f32 	%f116, [%rd18+-8];
	sub.f32 	%f117, %f116, %f354;
	fma.rn.f32 	%f118, %f117, 0f3BBB989D, 0f3F000000;
	cvt.sat.f32.f32 	%f119, %f118;
	fma.rm.f32 	%f120, %f119, %f93, %f92;
	add.f32 	%f121, %f120, 0fCB40007F;
	neg.f32 	%f122, %f121;
	fma.rn.f32 	%f123, %f117, 0f3FB8AA3B, %f122;
	fma.rn.f32 	%f124, %f117, 0f32A57060, %f123;
	mov.b32 	%r74, %f120;
	shl.b32 	%r75, %r74, 23;
	mov.b32 	%f125, %r75;
	ex2.approx.ftz.f32 	%f126, %f124;
	mul.f32 	%f127, %f126, %f125;
	st.global.f32 	[%rd19+-8], %f127;
	add.f32 	%f128, %f115, %f127;
	ld.global.f32 	%f129, [%rd18+-4];
	sub.f32 	%f130, %f129, %f354;
	fma.rn.f32 	%f131, %f130, 0f3BBB989D, 0f3F000000;
	cvt.sat.f32.f32 	%f132, %f131;
	fma.rm.f32 	%f133, %f132, %f93, %f92;
	add.f32 	%f134, %f133, 0fCB40007F;
	neg.f32 	%f135, %f134;
	fma.rn.f32 	%f136, %f130, 0f3FB8AA3B, %f135;
	fma.rn.f32 	%f137, %f130, 0f32A57060, %f136;
	mov.b32 	%r76, %f133;
	shl.b32 	%r77, %r76, 23;
	mov.b32 	%f138, %r77;
	ex2.approx.ftz.f32 	%f139, %f137;
	mul.f32 	%f140, %f139, %f138;
	st.global.f32 	[%rd19+-4], %f140;
	add.f32 	%f141, %f128, %f140;
	ld.global.f32 	%f142, [%rd18];
	sub.f32 	%f143, %f142, %f354;
	fma.rn.f32 	%f144, %f143, 0f3BBB989D, 0f3F000000;
	cvt.sat.f32.f32 	%f145, %f144;
	fma.rm.f32 	%f146, %f145, %f93, %f92;
	add.f32 	%f147, %f146, 0fCB40007F;
	neg.f32 	%f148, %f147;
	fma.rn.f32 	%f149, %f143, 0f3FB8AA3B, %f148;
	fma.rn.f32 	%f150, %f143, 0f32A57060, %f149;
	mov.b32 	%r78, %f146;
	shl.b32 	%r79, %r78, 23;
	mov.b32 	%f151, %r79;
	ex2.approx.ftz.f32 	%f152, %f150;
	mul.f32 	%f153, %f152, %f151;
	st.global.f32 	[%rd19], %f153;
	add.f32 	%f154, %f141, %f153;
	ld.global.f32 	%f155, [%rd18+4];
	sub.f32 	%f156, %f155, %f354;
	fma.rn.f32 	%f157, %f156, 0f3BBB989D, 0f3F000000;
	cvt.sat.f32.f32 	%f158, %f157;
	fma.rm.f32 	%f159, %f158, %f93, %f92;
	add.f32 	%f160, %f159, 0fCB40007F;
	neg.f32 	%f161, %f160;
	fma.rn.f32 	%f162, %f156, 0f3FB8AA3B, %f161;
	fma.rn.f32 	%f163, %f156, 0f32A57060, %f162;
	mov.b32 	%r80, %f159;
	shl.b32 	%r81, %r80, 23;
	mov.b32 	%f164, %r81;
	ex2.approx.ftz.f32 	%f165, %f163;
	mul.f32 	%f166, %f165, %f164;
	st.global.f32 	[%rd19+4], %f166;
	add.f32 	%f167, %f154, %f166;
	ld.global.f32 	%f168, [%rd18+8];
	sub.f32 	%f169, %f168, %f354;
	fma.rn.f32 	%f170, %f169, 0f3BBB989D, 0f3F000000;
	cvt.sat.f32.f32 	%f171, %f170;
	fma.rm.f32 	%f172, %f171, %f93, %f92;
	add.f32 	%f173, %f172, 0fCB40007F;
	neg.f32 	%f174, %f173;
	fma.rn.f32 	%f175, %f169, 0f3FB8AA3B, %f174;
	fma.rn.f32 	%f176, %f169, 0f32A57060, %f175;
	mov.b32 	%r82, %f172;
	shl.b32 	%r83, %r82, 23;
	mov.b32 	%f177, %r83;
	ex2.approx.ftz.f32 	%f178, %f176;
	mul.f32 	%f179, %f178, %f177;
	st.global.f32 	[%rd19+8], %f179;
	add.f32 	%f180, %f167, %f179;
	ld.global.f32 	%f181, [%rd18+12];
	sub.f32 	%f182, %f181, %f354;
	fma.rn.f32 	%f183, %f182, 0f3BBB989D, 0f3F000000;
	cvt.sat.f32.f32 	%f184, %f183;
	fma.rm.f32 	%f185, %f184, %f93, %f92;
	add.f32 	%f186, %f185, 0fCB40007F;
	neg.f32 	%f187, %f186;
	fma.rn.f32 	%f188, %f182, 0f3FB8AA3B, %f187;
	fma.rn.f32 	%f189, %f182, 0f32A57060, %f188;
	mov.b32 	%r84, %f185;
	shl.b32 	%r85, %r84, 23;
	mov.b32 	%f190, %r85;
	ex2.approx.ftz.f32 	%f191, %f189;
	mul.f32 	%f192, %f191, %f190;
	st.global.f32 	[%rd19+12], %f192;
	add.f32 	%f362, %f180, %f192;
	add.s32 	%r118, %r118, 8;
	add.s32 	%r117, %r117, 8;
	setp.eq.s32 	%p13, %r118, 0;
	@%p13 bra 	$L__BB1_16;
	bra.uni 	$L__BB1_15;
$L__BB1_16:
	setp.eq.s32 	%p14, %r20, 0;
	@%p14 bra 	$L__BB1_24;
	and.b32  	%r28, %r56, 3;
	setp.lt.u32 	%p15, %r20, 4;
	@%p15 bra 	$L__BB1_19;
	add.s32 	%r86, %r114, %r3;
	mul.wide.s32 	%rd20, %r86, 4;
	add.s64 	%rd21, %rd1, %rd20;
	ld.global.f32 	%f194, [%rd21];
	sub.f32 	%f195, %f194, %f354;
	fma.rn.f32 	%f196, %f195, 0f3BBB989D, 0f3F000000;
	cvt.sat.f32.f32 	%f197, %f196;
	mov.f32 	%f198, 0f4B400001;
	mov.f32 	%f199, 0f437C0000;
	fma.rm.f32 	%f200, %f197, %f199, %f198;
	add.f32 	%f201, %f200, 0fCB40007F;
	neg.f32 	%f202, %f201;
	fma.rn.f32 	%f203, %f195, 0f3FB8AA3B, %f202;
	fma.rn.f32 	%f204, %f195, 0f32A57060, %f203;
	mov.b32 	%r87, %f200;
	shl.b32 	%r88, %r87, 23;
	mov.b32 	%f205, %r88;
	ex2.approx.ftz.f32 	%f206, %f204;
	mul.f32 	%f207, %f206, %f205;
	add.s64 	%rd22, %rd2, %rd20;
	st.global.f32 	[%rd22], %f207;
	add.f32 	%f208, %f362, %f207;
	ld.global.f32 	%f209, [%rd21+4];
	sub.f32 	%f210, %f209, %f354;
	fma.rn.f32 	%f211, %f210, 0f3BBB989D, 0f3F000000;
	cvt.sat.f32.f32 	%f212, %f211;
	fma.rm.f32 	%f213, %f212, %f199, %f198;
	add.f32 	%f214, %f213, 0fCB40007F;
	neg.f32 	%f215, %f214;
	fma.rn.f32 	%f216, %f210, 0f3FB8AA3B, %f215;
	fma.rn.f32 	%f217, %f210, 0f32A57060, %f216;
	mov.b32 	%r89, %f213;
	shl.b32 	%r90, %r89, 23;
	mov.b32 	%f218, %r90;
	ex2.approx.ftz.f32 	%f219, %f217;
	mul.f32 	%f220, %f219, %f218;
	st.global.f32 	[%rd22+4], %f220;
	add.f32 	%f221, %f208, %f220;
	ld.global.f32 	%f222, [%rd21+8];
	sub.f32 	%f223, %f222, %f354;
	fma.rn.f32 	%f224, %f223, 0f3BBB989D, 0f3F000000;
	cvt.sat.f32.f32 	%f225, %f224;
	fma.rm.f32 	%f226, %f225, %f199, %f198;
	add.f32 	%f227, %f226, 0fCB40007F;
	neg.f32 	%f228, %f227;
	fma.rn.f32 	%f229, %f223, 0f3FB8AA3B, %f228;
	fma.rn.f32 	%f230, %f223, 0f32A57060, %f229;
	mov.b32 	%r91, %f226;
	shl.b32 	%r92, %r91, 23;
	mov.b32 	%f231, %r92;
	ex2.approx.ftz.f32 	%f232, %f230;
	mul.f32 	%f233, %f232, %f231;
	st.global.f32 	[%rd22+8], %f233;
	add.f32 	%f234, %f221, %f233;
	ld.global.f32 	%f235, [%rd21+12];
	sub.f32 	%f236, %f235, %f354;
	fma.rn.f32 	%f237, %f236, 0f3BBB989D, 0f3F000000;
	cvt.sat.f32.f32 	%f238, %f237;
	fma.rm.f32 	%f239, %f238, %f199, %f198;
	add.f32 	%f240, %f239, 0fCB40007F;
	neg.f32 	%f241, %f240;
	fma.rn.f32 	%f242, %f236, 0f3FB8AA3B, %f241;
	fma.rn.f32 	%f243, %f236, 0f32A57060, %f242;
	mov.b32 	%r93, %f239;
	shl.b32 	%r94, %r93, 23;
	mov.b32 	%f244, %r94;
	ex2.approx.ftz.f32 	%f245, %f243;
	mul.f32 	%f246, %f245, %f244;
	st.global.f32 	[%rd22+12], %f246;
	add.f32 	%f362, %f234, %f246;
	add.s32 	%r114, %r114, 4;
$L__BB1_19:
	setp.eq.s32 	%p16, %r28, 0;
	@%p16 bra 	$L__BB1_24;
	setp.eq.s32 	%p17, %r28, 1;
	@%p17 bra 	$L__BB1_22;
	add.s32 	%r95, %r114, %r3;
	mul.wide.s32 	%rd23, %r95, 4;
	add.s64 	%rd24, %rd1, %rd23;
	ld.global.f32 	%f248, [%rd24];
	sub.f32 	%f249, %f248, %f354;
	fma.rn.f32 	%f250, %f249, 0f3BBB989D, 0f3F000000;
	cvt.sat.f32.f32 	%f251, %f250;
	mov.f32 	%f252, 0f4B400001;
	mov.f32 	%f253, 0f437C0000;
	fma.rm.f32 	%f254, %f251, %f253, %f252;
	add.f32 	%f255, %f254, 0fCB40007F;
	neg.f32 	%f256, %f255;
	fma.rn.f32 	%f257, %f249, 0f3FB8AA3B, %f256;
	fma.rn.f32 	%f258, %f249, 0f32A57060, %f257;
	mov.b32 	%r96, %f254;
	shl.b32 	%r97, %r96, 23;
	mov.b32 	%f259, %r97;
	ex2.approx.ftz.f32 	%f260, %f258;
	mul.f32 	%f261, %f260, %f259;
	add.s64 	%rd25, %rd2, %rd23;
	st.global.f32 	[%rd25], %f261;
	add.f32 	%f262, %f362, %f261;
	ld.global.f32 	%f263, [%rd24+4];
	sub.f32 	%f264, %f263, %f354;
	fma.rn.f32 	%f265, %f264, 0f3BBB989D, 0f3F000000;
	cvt.sat.f32.f32 	%f266, %f265;
	fma.rm.f32 	%f267, %f266, %f253, %f252;
	add.f32 	%f268, %f267, 0fCB40007F;
	neg.f32 	%f269, %f268;
	fma.rn.f32 	%f270, %f264, 0f3FB8AA3B, %f269;
	fma.rn.f32 	%f271, %f264, 0f32A57060, %f270;
	mov.b32 	%r98, %f267;
	shl.b32 	%r99, %r98, 23;
	mov.b32 	%f272, %r99;
	ex2.approx.ftz.f32 	%f273, %f271;
	mul.f32 	%f274, %f273, %f272;
	st.global.f32 	[%rd25+4], %f274;
	add.f32 	%f362, %f262, %f274;
	add.s32 	%r114, %r114, 2;
$L__BB1_22:
	and.b32  	%r100, %r56, 1;
	setp.eq.b32 	%p18, %r100, 1;
	not.pred 	%p19, %p18;
	@%p19 bra 	$L__BB1_24;
	add.s32 	%r101, %r114, %r3;
	mul.wide.s32 	%rd26, %r101, 4;
	add.s64 	%rd27, %rd1, %rd26;
	ld.global.f32 	%f275, [%rd27];
	sub.f32 	%f276, %f275, %f354;
	fma.rn.f32 	%f277, %f276, 0f3BBB989D, 0f3F000000;
	cvt.sat.f32.f32 	%f278, %f277;
	mov.f32 	%f279, 0f4B400001;
	mov.f32 	%f280, 0f437C0000;
	fma.rm.f32 	%f281, %f278, %f280, %f279;
	add.f32 	%f282, %f281, 0fCB40007F;
	neg.f32 	%f283, %f282;
	fma.rn.f32 	%f284, %f276, 0f3FB8AA3B, %f283;
	fma.rn.f32 	%f285, %f276, 0f32A57060, %f284;
	mov.b32 	%r102, %f281;
	shl.b32 	%r103, %r102, 23;
	mov.b32 	%f286, %r103;
	ex2.approx.ftz.f32 	%f287, %f285;
	mul.f32 	%f288, %f287, %f286;
	add.s64 	%rd28, %rd2, %rd26;
	st.global.f32 	[%rd28], %f288;
	add.f32 	%f362, %f362, %f288;
$L__BB1_24:
	setp.lt.u32 	%p20, %r56, 16;
	mov.b32 	%r121, 0;
	@%p20 bra 	$L__BB1_27;
	and.b32  	%r121, %r56, 2147483632;
	neg.s32 	%r120, %r121;
	add.s64 	%rd6, %rd2, 32;
	mov.u32 	%r119, %r3;
$L__BB1_26:
	.pragma "nounroll";
	mul.wide.s32 	%rd29, %r119, 4;
	add.s64 	%rd30, %rd6, %rd29;
	ld.global.f32 	%f289, [%rd30+-32];
	div.rn.f32 	%f290, %f289, %f362;
	st.global.f32 	[%rd30+-32], %f290;
	ld.global.f32 	%f291, [%rd30+-28];
	div.rn.f32 	%f292, %f291, %f362;
	st.global.f32 	[%rd30+-28], %f292;
	ld.global.f32 	%f293, [%rd30+-24];
	div.rn.f32 	%f294, %f293, %f362;
	st.global.f32 	[%rd30+-24], %f294;
	ld.global.f32 	%f295, [%rd30+-20];
	div.rn.f32 	%f296, %f295, %f362;
	st.global.f32 	[%rd30+-20], %f296;
	ld.global.f32 	%f297, [%rd30+-16];
	div.rn.f32 	%f298, %f297, %f362;
	st.global.f32 	[%rd30+-16], %f298;
	ld.global.f32 	%f299, [%rd30+-12];
	div.rn.f32 	%f300, %f299, %f362;
	st.global.f32 	[%rd30+-12], %f300;
	ld.global.f32 	%f301, [%rd30+-8];
	div.rn.f32 	%f302, %f301, %f362;
	st.global.f32 	[%rd30+-8], %f302;
	ld.global.f32 	%f303, [%rd30+-4];
	div.rn.f32 	%f304, %f303, %f362;
	st.global.f32 	[%rd30+-4], %f304;
	ld.global.f32 	%f305, [%rd30];
	div.rn.f32 	%f306, %f305, %f362;
	st.global.f32 	[%rd30], %f306;
	ld.global.f32 	%f307, [%rd30+4];
	div.rn.f32 	%f308, %f307, %f362;
	st.global.f32 	[%rd30+4], %f308;
	ld.global.f32 	%f309, [%rd30+8];
	div.rn.f32 	%f310, %f309, %f362;
	st.global.f32 	[%rd30+8], %f310;
	ld.global.f32 	%f311, [%rd30+12];
	div.rn.f32 	%f312, %f311, %f362;
	st.global.f32 	[%rd30+12], %f312;
	ld.global.f32 	%f313, [%rd30+16];
	div.rn.f32 	%f314, %f313, %f362;
	st.global.f32 	[%rd30+16], %f314;
	ld.global.f32 	%f315, [%rd30+20];
	div.rn.f32 	%f316, %f315, %f362;
	st.global.f32 	[%rd30+20], %f316;
	ld.global.f32 	%f317, [%rd30+24];
	div.rn.f32 	%f318, %f317, %f362;
	st.global.f32 	[%rd30+24], %f318;
	ld.global.f32 	%f319, [%rd30+28];
	div.rn.f32 	%f320, %f319, %f362;
	st.global.f32 	[%rd30+28], %f320;
	add.s32 	%r120, %r120, 16;
	add.s32 	%r119, %r119, 16;
	setp.ne.s32 	%p21, %r120, 0;
	@%p21 bra 	$L__BB1_26;
$L__BB1_27:
	setp.eq.s32 	%p22, %r4, 0;
	@%p22 bra 	$L__BB1_36;
	setp.lt.u32 	%p23, %r4, 8;
	@%p23 bra 	$L__BB1_30;
	add.s32 	%r105, %r121, %r3;
	mul.wide.s32 	%rd31, %r105, 4;
	add.s64 	%rd32, %rd2, %rd31;
	ld.global.f32 	%f321, [%rd32];
	div.rn.f32 	%f322, %f321, %f362;
	st.global.f32 	[%rd32], %f322;
	ld.global.f32 	%f323, [%rd32+4];
	div.rn.f32 	%f324, %f323, %f362;
	st.global.f32 	[%rd32+4], %f324;
	ld.global.f32 	%f325, [%rd32+8];
	div.rn.f32 	%f326, %f325, %f362;
	st.global.f32 	[%rd32+8], %f326;
	ld.global.f32 	%f327, [%rd32+12];
	div.rn.f32 	%f328, %f327, %f362;
	st.global.f32 	[%rd32+12], %f328;
	ld.global.f32 	%f329, [%rd32+16];
	div.rn.f32 	%f330, %f329, %f362;
	st.global.f32 	[%rd32+16], %f330;
	ld.global.f32 	%f331, [%rd32+20];
	div.rn.f32 	%f332, %f331, %f362;
	st.global.f32 	[%rd32+20], %f332;
	ld.global.f32 	%f333, [%rd32+24];
	div.rn.f32 	%f334, %f333, %f362;
	st.global.f32 	[%rd32+24], %f334;
	ld.global.f32 	%f335, [%rd32+28];
	div.rn.f32 	%f336, %f335, %f362;
	st.global.f32 	[%rd32+28], %f336;
	add.s32 	%r121, %r121, 8;
$L__BB1_30:
	setp.eq.s32 	%p24, %r20, 0;
	@%p24 bra 	$L__BB1_36;
	and.b32  	%r46, %r56, 3;
	setp.lt.u32 	%p25, %r20, 4;
	@%p25 bra 	$L__BB1_33;
	add.s32 	%r106, %r121, %r3;
	mul.wide.s32 	%rd33, %r106, 4;
	add.s64 	%rd34, %rd2, %rd33;
	ld.global.f32 	%f337, [%rd34];
	div.rn.f32 	%f338, %f337, %f362;
	st.global.f32 	[%rd34], %f338;
	ld.global.f32 	%f339, [%rd34+4];
	div.rn.f32 	%f340, %f339, %f362;
	st.global.f32 	[%rd34+4], %f340;
	ld.global.f32 	%f341, [%rd34+8];
	div.rn.f32 	%f342, %f341, %f362;
	st.global.f32 	[%rd34+8], %f342;
	ld.global.f32 	%f343, [%rd34+12];
	div.rn.f32 	%f344, %f343, %f362;
	st.global.f32 	[%rd34+12], %f344;
	add.s32 	%r121, %r121, 4;
$L__BB1_33:
	setp.eq.s32 	%p26, %r46, 0;
	@%p26 bra 	$L__BB1_36;
	add.s32 	%r125, %r121, %r3;
	neg.s32 	%r124, %r46;
$L__BB1_35:
	.pragma "nounroll";
	mul.wide.s32 	%rd35, %r125, 4;
	add.s64 	%rd36, %rd2, %rd35;
	ld.global.f32 	%f345, [%rd36];
	div.rn.f32 	%f346, %f345, %f362;
	st.global.f32 	[%rd36], %f346;
	add.s32 	%r125, %r125, 1;
	add.s32 	%r124, %r124, 1;
	setp.ne.s32 	%p27, %r124, 0;
	@%p27 bra 	$L__BB1_35;
$L__BB1_36:
	ret;

}
	// .globl	_Z11headwise_SVPKfS0_Pfiii
.visible .entry _Z11headwise_SVPKfS0_Pfiii(
	.param .u64 .ptr .align 1 _Z11headwise_SVPKfS0_Pfiii_param_0,
	.param .u64 .ptr .align 1 _Z11headwise_SVPKfS0_Pfiii_param_1,
	.param .u64 .ptr .align 1 _Z11headwise_SVPKfS0_Pfiii_param_2,
	.param .u32 _Z11headwise_SVPKfS0_Pfiii_param_3,
	.param .u32 _Z11headwise_SVPKfS0_Pfiii_param_4,
	.param .u32 _Z11headwise_SVPKfS0_Pfiii_param_5
)
{
	.reg .pred 	%p<14>;
	.reg .b32 	%r<53>;
	.reg .b32 	%f<67>;
	.reg .b64 	%rd<40>;

	ld.param.u64 	%rd5, [_Z11headwise_SVPKfS0_Pfiii_param_0];
	ld.param.u64 	%rd6, [_Z11headwise_SVPKfS0_Pfiii_param_1];
	ld.param.u64 	%rd4, [_Z11headwise_SVPKfS0_Pfiii_param_2];
	ld.param.u32 	%r25, [_Z11headwise_SVPKfS0_Pfiii_param_3];
	ld.param.u32 	%r24, [_Z11headwise_SVPKfS0_Pfiii_param_4];
	ld.param.u32 	%r26, [_Z11headwise_SVPKfS0_Pfiii_param_5];
	cvta.to.global.u64 	%rd1, %rd6;
	cvta.to.global.u64 	%rd2, %rd5;
	mov.u32 	%r27, %ctaid.x;
	mov.u32 	%r28, %ntid.x;
	mov.u32 	%r29, %tid.x;
	mad.lo.s32 	%r1, %r27, %r28, %r29;
	mov.u32 	%r30, %ctaid.y;
	mov.u32 	%r31, %ntid.y;
	mov.u32 	%r32, %tid.y;
	mad.lo.s32 	%r33, %r30, %r31, %r32;
	mov.u32 	%r34, %ctaid.z;
	mov.u32 	%r35, %ntid.z;
	mov.u32 	%r36, %tid.z;
	mad.lo.s32 	%r3, %r34, %r35, %r36;
	div.s32 	%r4, %r24, %r26;
	setp.ge.s32 	%p1, %r1, %r26;
	setp.ge.s32 	%p2, %r33, %r25;
	or.pred  	%p3, %p1, %p2;
	setp.ge.s32 	%p4, %r3, %r4;
	or.pred  	%p5, %p3, %p4;
	@%p5 bra 	$L__BB2_13;
	mad.lo.s32 	%r38, %r25, %r1, %r33;
	mul.lo.s32 	%r5, %r38, %r25;
	mad.lo.s32 	%r6, %r4, %r1, %r3;
	and.b32  	%r7, %r25, 7;
	setp.lt.u32 	%p6, %r25, 8;
	mov.f32 	%f66, 0f00000000;
	mov.b32 	%r51, 0;
	@%p6 bra 	$L__BB2_4;
	and.b32  	%r51, %r25, 2147483640;
	neg.s32 	%r49, %r51;
	shl.b32 	%r10, %r24, 3;
	add.s64 	%rd3, %rd2, 16;
	mov.f32 	%f66, 0f00000000;
	mul.wide.s32 	%rd11, %r24, 4;
	mov.u32 	%r47, %r5;
	mov.u32 	%r48, %r6;
$L__BB2_3:
	.pragma "nounroll";
	mul.wide.s32 	%rd7, %r47, 4;
	add.s64 	%rd8, %rd3, %rd7;
	ld.global.f32 	%f16, [%rd8+-16];
	mul.wide.s32 	%rd9, %r48, 4;
	add.s64 	%rd10, %rd1, %rd9;
	ld.global.f32 	%f17, [%rd10];
	fma.rn.f32 	%f18, %f16, %f17, %f66;
	ld.global.f32 	%f19, [%rd8+-12];
	add.s64 	%rd12, %rd10, %rd11;
	ld.global.f32 	%f20, [%rd12];
	fma.rn.f32 	%f21, %f19, %f20, %f18;
	ld.global.f32 	%f22, [%rd8+-8];
	add.s64 	%rd13, %rd12, %rd11;
	ld.global.f32 	%f23, [%rd13];
	fma.rn.f32 	%f24, %f22, %f23, %f21;
	ld.global.f32 	%f25, [%rd8+-4];
	add.s64 	%rd14, %rd13, %rd11;
	ld.global.f32 	%f26, [%rd14];
	fma.rn.f32 	%f27, %f25, %f26, %f24;
	ld.global.f32 	%f28, [%rd8];
	add.s64 	%rd15, %rd14, %rd11;
	ld.global.f32 	%f29, [%rd15];
	fma.rn.f32 	%f30, %f28, %f29, %f27;
	ld.global.f32 	%f31, [%rd8+4];
	add.s64 	%rd16, %rd15, %rd11;
	ld.global.f32 	%f32, [%rd16];
	fma.rn.f32 	%f33, %f31, %f32, %f30;
	ld.global.f32 	%f34, [%rd8+8];
	add.s64 	%rd17, %rd16, %rd11;
	ld.global.f32 	%f35, [%rd17];
	fma.rn.f32 	%f36, %f34, %f35, %f33;
	ld.global.f32 	%f37, [%rd8+12];
	add.s64 	%rd18, %rd17, %rd11;
	ld.global.f32 	%f38, [%rd18];
	fma.rn.f32 	%f66, %f37, %f38, %f36;
	add.s32 	%r49, %r49, 8;
	add.s32 	%r48, %r48, %r10;
	add.s32 	%r47, %r47, 8;
	setp.ne.s32 	%p7, %r49, 0;
	@%p7 bra 	$L__BB2_3;
$L__BB2_4:
	setp.eq.s32 	%p8, %r7, 0;
	@%p8 bra 	$L__BB2_12;
	and.b32  	%r18, %r25, 3;
	setp.lt.u32 	%p9, %r7, 4;
	@%p9 bra 	$L__BB2_7;
	add.s32 	%r39, %r51, %r5;
	mul.wide.s32 	%rd19, %r39, 4;
	add.s64 	%rd20, %rd2, %rd19;
	ld.global.f32 	%f40, [%rd20];
	mad.lo.s32 	%r40, %r51, %r24, %r6;
	mul.wide.s32 	%rd21, %r40, 4;
	add.s64 	%rd22, %rd1, %rd21;
	ld.global.f32 	%f41, [%rd22];
	fma.rn.f32 	%f42, %f40, %f41, %f66;
	ld.global.f32 	%f43, [%rd20+4];
	mul.wide.s32 	%rd23, %r24, 4;
	add.s64 	%rd24, %rd22, %rd23;
	ld.global.f32 	%f44, [%rd24];
	fma.rn.f32 	%f45, %f43, %f44, %f42;
	ld.global.f32 	%f46, [%rd20+8];
	add.s64 	%rd25, %rd24, %rd23;
	ld.global.f32 	%f47, [%rd25];
	fma.rn.f32 	%f48, %f46, %f47, %f45;
	ld.global.f32 	%f49, [%rd20+12];
	add.s64 	%rd26, %rd25, %rd23;
	ld.global.f32 	%f50, [%rd26];
	fma.rn.f32 	%f66, %f49, %f50, %f48;
	add.s32 	%r51, %r51, 4;
$L__BB2_7:
	setp.eq.s32 	%p10, %r18, 0;
	@%p10 bra 	$L__BB2_12;
	setp.eq.s32 	%p11, %r18, 1;
	@%p11 bra 	$L__BB2_10;
	add.s32 	%r41, %r51, %r5;
	mul.wide.s32 	%rd27, %r41, 4;
	add.s64 	%rd28, %rd2, %rd27;
	ld.global.f32 	%f52, [%rd28];
	mad.lo.s32 	%r42, %r51, %r24, %r6;
	mul.wide.s32 	%rd29, %r42, 4;
	add.s64 	%rd30, %rd1, %rd29;
	ld.global.f32 	%f53, [%rd30];
	fma.rn.f32 	%f54, %f52, %f53, %f66;
	ld.global.f32 	%f55, [%rd28+4];
	mul.wide.s32 	%rd31, %r24, 4;
	add.s64 	%rd32, %rd30, %rd31;
	ld.global.f32 	%f56, [%rd32];
	fma.rn.f32 	%f66, %f55, %f56, %f54;
	add.s32 	%r51, %r51, 2;
$L__BB2_10:
	and.b32  	%r43, %r25, 1;
	setp.eq.b32 	%p12, %r43, 1;
	not.pred 	%p13, %p12;
	@%p13 bra 	$L__BB2_12;
	add.s32 	%r44, %r51, %r5;
	mul.wide.s32 	%rd33, %r44, 4;
	add.s64 	%rd34, %rd2, %rd33;
	ld.global.f32 	%f57, [%rd34];
	mad.lo.s32 	%r45, %r51, %r24, %r6;
	mul.wide.s32 	%rd35, %r45, 4;
	add.s64 	%rd36, %rd1, %rd35;
	ld.global.f32 	%f58, [%rd36];
	fma.rn.f32 	%f66, %f57, %f58, %f66;
$L__BB2_12:
	mad.lo.s32 	%r46, %r24, %r33, %r6;
	cvta.to.global.u64 	%rd37, %rd4;
	mul.wide.s32 	%rd38, %r46, 4;
	add.s64 	%rd39, %rd37, %rd38;
	st.global.f32 	[%rd39], %f66;
$L__BB2_13:
	ret;

}


// ===== COMPILED SASS (sm_100) =====

	.target	sm_100

	.elftype	@"ET_EXEC"


//--------------------- .note.nv.tkinfo           --------------------------
	.section	.note.nv.tkinfo,"",@"SHT_NOTE"
	.sectionflags	@"SHF_NOTE_NV_TKINFO"
	.tkinfo
        /*0018*/ 	.word	0x00000002
        /*0030*/ 	.string	""
        /*0030*/ 	.string	"ptxas"
        /*0030*/ 	.string	"Cuda compilation tools, release 13.0, V13.0.88"
        /*0030*/ 	.string	"Build cuda_13.0.r13.0/compiler.36424714_0"
        /*0030*/ 	.string	"-arch sm_100 -m 64 "



//--------------------- .note.nv.cuinfo           --------------------------
	.section	.note.nv.cuinfo,"",@"SHT_NOTE"
	.sectionflags	@"SHF_NOTE_NV_CUINFO"
        /*0018*/ 	.short	0x0002
        /*001a*/ 	.short	0x0064
        /*001c*/ 	.short	0x0082
	.zero		2


//--------------------- .nv.info                  --------------------------
	.section	.nv.info,"",@"SHT_CUDA_INFO"
	.align	4


	//----- nvinfo : EIATTR_REGCOUNT
	.align		4
        /*0000*/ 	.byte	0x04, 0x2f
        /*0002*/ 	.short	(.L_1 - .L_0)
	.align		4
.L_0:
        /*0004*/ 	.word	index@(_Z12headwise_QKTPKfS0_Pfiii)
        /*0008*/ 	.word	0x00000020


	//----- nvinfo : EIATTR_FRAME_SIZE
	.align		4
.L_1:
        /*000c*/ 	.byte	0x04, 0x11
        /*000e*/ 	.short	(.L_3 - .L_2)
	.align		4
.L_2:
        /*0010*/ 	.word	index@($__internal_2_$__cuda_sm3x_div_rn_noftz_f32_slowpath)
        /*0014*/ 	.word	0x00000000


	//----- nvinfo : EIATTR_FRAME_SIZE
	.align		4
.L_3:
        /*0018*/ 	.byte	0x04, 0x11
        /*001a*/ 	.short	(.L_5 - .L_4)
	.align		4
.L_4:
        /*001c*/ 	.word	index@($__internal_1_$__cuda_sm20_sqrt_rn_f32_slowpath)
        /*0020*/ 	.word	0x00000000


	//----- nvinfo : EIATTR_FRAME_SIZE
	.align		4
.L_5:
        /*0024*/ 	.byte	0x04, 0x11
        /*0026*/ 	.short	(.L_7 - .L_6)
	.align		4
.L_6:
        /*0028*/ 	.word	index@(_Z12headwise_QKTPKfS0_Pfiii)
        /*002c*/ 	.word	0x00000000


	//----- nvinfo : EIATTR_REGCOUNT
	.align		4
.L_7:
        /*0030*/ 	.byte	0x04, 0x2f
        /*0032*/ 	.short	(.L_9 - .L_8)
	.align		4
.L_8:
        /*0034*/ 	.word	index@(_Z16headwise_softmaxPKfPfii)
        /*0038*/ 	.word	0x0000001e


	//----- nvinfo : EIATTR_FRAME_SIZE
	.align		4
.L_9:
        /*003c*/ 	.byte	0x04, 0x11
        /*003e*/ 	.short	(.L_11 - .L_10)
	.align		4
.L_10:
        /*0040*/ 	.word	index@($__internal_0_$__cuda_sm3x_div_rn_noftz_f32_slowpath)
        /*0044*/ 	.word	0x00000000


	//----- nvinfo : EIATTR_FRAME_SIZE
	.align		4
.L_11:
        /*0048*/ 	.byte	0x04, 0x11
        /*004a*/ 	.short	(.L_13 - .L_12)
	.align		4
.L_12:
        /*004c*/ 	.word	index@(_Z16headwise_softmaxPKfPfii)
        /*0050*/ 	.word	0x00000000


	//----- nvinfo : EIATTR_REGCOUNT
	.align		4
.L_13:
        /*0054*/ 	.byte	0x04, 0x2f
        /*0056*/ 	.short	(.L_15 - .L_14)
	.align		4
.L_14:
        /*0058*/ 	.word	index@(_Z11headwise_SVPKfS0_Pfiii)
        /*005c*/ 	.word	0x00000020


	//----- nvinfo : EIATTR_FRAME_SIZE
	.align		4
.L_15:
        /*0060*/ 	.byte	0x04, 0x11
        /*0062*/ 	.short	(.L_17 - .L_16)
	.align		4
.L_16:
        /*0064*/ 	.word	index@(_Z11headwise_SVPKfS0_Pfiii)
        /*0068*/ 	.word	0x00000000


	//----- nvinfo : EIATTR_MIN_STACK_SIZE
	.align		4
.L_17:
        /*006c*/ 	.byte	0x04, 0x12
        /*006e*/ 	.short	(.L_19 - .L_18)
	.align		4
.L_18:
        /*0070*/ 	.word	index@(_Z11headwise_SVPKfS0_Pfiii)
        /*0074*/ 	.word	0x00000000


	//----- nvinfo : EIATTR_MIN_STACK_SIZE
	.align		4
.L_19:
        /*0078*/ 	.byte	0x04, 0x12
        /*007a*/ 	.short	(.L_21 - .L_20)
	.align		4
.L_20:
        /*007c*/ 	.word	index@(_Z16headwise_softmaxPKfPfii)
        /*0080*/ 	.word	0x00000000


	//----- nvinfo : EIATTR_MIN_STACK_SIZE
	.align		4
.L_21:
        /*0084*/ 	.byte	0x04, 0x12
        /*0086*/ 	.short	(.L_23 - .L_22)
	.align		4
.L_22:
        /*0088*/ 	.word	index@(_Z12headwise_QKTPKfS0_Pfiii)
        /*008c*/ 	.word	0x00000000
.L_23:


//--------------------- .nv.compat                --------------------------
	.section	.nv.compat,"",@"SHT_CUDA_COMPAT_INFO"
	.align	4
        /*0000*/ 	.byte	0x02, 0x09, 0x00, 0x00, 0x02, 0x02, 0x01, 0x00, 0x02, 0x05, 0x05, 0x00, 0x03, 0x07, 0x01, 0x01
        /*0010*/ 	.byte	0x02, 0x03, 0x00, 0x00, 0x02, 0x06, 0x01, 0x00, 0x04, 0x0b, 0x08, 0x00, 0x01, 0x00, 0x00, 0x00
        /*0020*/ 	.byte	0x00, 0x00, 0x00, 0x00


//--------------------- .nv.info._Z11headwise_SVPKfS0_Pfiii --------------------------
	.section	.nv.info._Z11headwise_SVPKfS0_Pfiii,"",@"SHT_CUDA_INFO"
	.sectionflags	@""
	.align	4


	//----- nvinfo : EIATTR_CUDA_API_VERSION
	.align		4
        /*0000*/ 	.byte	0x04, 0x37
        /*0002*/ 	.short	(.L_25 - .L_24)
.L_24:
        /*0004*/ 	.word	0x00000082


	//----- nvinfo : EIATTR_KPARAM_INFO
	.align		4
.L_25:
        /*0008*/ 	.byte	0x04, 0x17
        /*000a*/ 	.short	(.L_27 - .L_26)
.L_26:
        /*000c*/ 	.word	0x00000000
        /*0010*/ 	.short	0x0005
        /*0012*/ 	.short	0x0020
        /*0014*/ 	.byte	0x00, 0xf0, 0x11, 0x00


	//----- nvinfo : EIATTR_KPARAM_INFO
	.align		4
.L_27:
        /*0018*/ 	.byte	0x04, 0x17
        /*001a*/ 	.short	(.L_29 - .L_28)
.L_28:
        /*001c*/ 	.word	0x00000000
        /*0020*/ 	.short	0x0004
        /*0022*/ 	.short	0x001c
        /*0024*/ 	.byte	0x00, 0xf0, 0x11, 0x00


	//----- nvinfo : EIATTR_KPARAM_INFO
	.align		4
.L_29:
        /*0028*/ 	.byte	0x04, 0x17
        /*002a*/ 	.short	(.L_31 - .L_30)
.L_30:
        /*002c*/ 	.word	0x00000000
        /*0030*/ 	.short	0x0003
        /*0032*/ 	.short	0x0018
        /*0034*/ 	.byte	0x00, 0xf0, 0x11, 0x00


	//----- nvinfo : EIATTR_KPARAM_INFO
	.align		4
.L_31:
        /*0038*/ 	.byte	0x04, 0x17
        /*003a*/ 	.short	(.L_33 - .L_32)
.L_32:
        /*003c*/ 	.word	0x00000000
        /*0040*/ 	.short	0x0002
        /*0042*/ 	.short	0x0010
        /*0044*/ 	.byte	0x00, 0xf5, 0x21, 0x00


	//----- nvinfo : EIATTR_KPARAM_INFO
	.align		4
.L_33:
        /*0048*/ 	.byte	0x04, 0x17
        /*004a*/ 	.short	(.L_35 - .L_34)
.L_34:
        /*004c*/ 	.word	0x00000000
        /*0050*/ 	.short	0x0001
        /*0052*/ 	.short	0x0008
        /*0054*/ 	.byte	0x00, 0xf5, 0x21, 0x00


	//----- nvinfo : EIATTR_KPARAM_INFO
	.align		4
.L_35:
        /*0058*/ 	.byte	0x04, 0x17
        /*005a*/ 	.short	(.L_37 - .L_36)
.L_36:
        /*005c*/ 	.word	0x00000000
        /*0060*/ 	.short	0x0000
        /*0062*/ 	.short	0x0000
        /*0064*/ 	.byte	0x00, 0xf5, 0x21, 0x00


	//----- nvinfo : EIATTR_SPARSE_MMA_MASK
	.align		4
.L_37:
        /*0068*/ 	.byte	0x03, 0x50
        /*006a*/ 	.short	0x0000


	//----- nvinfo : EIATTR_MAXREG_COUNT
	.align		4
        /*006c*/ 	.byte	0x03, 0x1b
        /*006e*/ 	.short	0x00ff


	//----- nvinfo : EIATTR_MERCURY_ISA_VERSION
	.align		4
        /*0070*/ 	.byte	0x03, 0x5f
        /*0072*/ 	.short	0x0101


	//----- nvinfo : EIATTR_VRC_CTA_INIT_COUNT
	.align		4
        /*0074*/ 	.byte	0x02, 0x4a
	.zero		1
	.zero		1


	//----- nvinfo : EIATTR_EXIT_INSTR_OFFSETS
	.align		4
        /*0078*/ 	.byte	0x04, 0x1c
        /*007a*/ 	.short	(.L_39 - .L_38)


	//   ....[0]....
.L_38:
        /*007c*/ 	.word	0x000002b0


	//   ....[1]....
        /*0080*/ 	.word	0x00000a10


	//----- nvinfo : EIATTR_CBANK_PARAM_SIZE
	.align		4
.L_39:
        /*0084*/ 	.byte	0x03, 0x19
        /*0086*/ 	.short	0x0024


	//----- nvinfo : EIATTR_PARAM_CBANK
	.align		4
        /*0088*/ 	.byte	0x04, 0x0a
        /*008a*/ 	.short	(.L_41 - .L_40)
	.align		4
.L_40:
        /*008c*/ 	.word	index@(.nv.constant0._Z11headwise_SVPKfS0_Pfiii)
        /*0090*/ 	.short	0x0380
        /*0092*/ 	.short	0x0024


	//----- nvinfo : EIATTR_SW_WAR
	.align		4
.L_41:
        /*0094*/ 	.byte	0x04, 0x36
        /*0096*/ 	.short	(.L_43 - .L_42)
.L_42:
        /*0098*/ 	.word	0x00000008
.L_43:


//--------------------- .nv.info._Z16headwise_softmaxPKfPfii --------------------------
	.section	.nv.info._Z16headwise_softmaxPKfPfii,"",@"SHT_CUDA_INFO"
	.sectionflags	@""
	.align	4


	//----- nvinfo : EIATTR_CUDA_API_VERSION
	.align		4
        /*0000*/ 	.byte	0x04, 0x37
        /*0002*/ 	.short	(.L_45 - .L_44)
.L_44:
        /*0004*/ 	.word	0x00000082


	//----- nvinfo : EIATTR_KPARAM_INFO
	.align		4
.L_45:
        /*0008*/ 	.byte	0x04, 0x17
        /*000a*/ 	.short	(.L_47 - .L_46)
.L_46:
        /*000c*/ 	.word	0x00000000
        /*0010*/ 	.short	0x0003
        /*0012*/ 	.short	0x0014
        /*0014*/ 	.byte	0x00, 0xf0, 0x11, 0x00


	//----- nvinfo : EIATTR_KPARAM_INFO
	.align		4
.L_47:
        /*0018*/ 	.byte	0x04, 0x17
        /*001a*/ 	.short	(.L_49 - .L_48)
.L_48:
        /*001c*/ 	.word	0x00000000
        /*0020*/ 	.short	0x0002
        /*0022*/ 	.short	0x0010
        /*0024*/ 	.byte	0x00, 0xf0, 0x11, 0x00


	//----- nvinfo : EIATTR_KPARAM_INFO
	.align		4
.L_49:
        /*0028*/ 	.byte	0x04, 0x17
        /*002a*/ 	.short	(.L_51 - .L_50)
.L_50:
        /*002c*/ 	.word	0x00000000
        /*0030*/ 	.short	0x0001
        /*0032*/ 	.short	0x0008
        /*0034*/ 	.byte	0x00, 0xf5, 0x21, 0x00


	//----- nvinfo : EIATTR_KPARAM_INFO
	.align		4
.L_51:
        /*0038*/ 	.byte	0x04, 0x17
        /*003a*/ 	.short	(.L_53 - .L_52)
.L_52:
        /*003c*/ 	.word	0x00000000
        /*0040*/ 	.short	0x0000
        /*0042*/ 	.short	0x0000
        /*0044*/ 	.byte	0x00, 0xf5, 0x21, 0x00


	//----- nvinfo : EIATTR_SPARSE_MMA_MASK
	.align		4
.L_53:
        /*0048*/ 	.byte	0x03, 0x50
        /*004a*/ 	.short	0x0000


	//----- nvinfo : EIATTR_MAXREG_COUNT
	.align		4
        /*004c*/ 	.byte	0x03, 0x1b
        /*004e*/ 	.short	0x00ff


	//----- nvinfo : EIATTR_MERCURY_ISA_VERSION
	.align		4
        /*0050*/ 	.byte	0x03, 0x5f
        /*0052*/ 	.short	0x0101


	//----- nvinfo : EIATTR_VRC_CTA_INIT_COUNT
	.align		4
        /*0054*/ 	.byte	0x02, 0x4a
	.zero		1
	.zero		1


	//----- nvinfo : EIATTR_EXIT_INSTR_OFFSETS
	.align		4
        /*0058*/ 	.byte	0x04, 0x1c
        /*005a*/ 	.short	(.L_55 - .L_54)


	//   ....[0]....
.L_54:
        /*005c*/ 	.word	0x000000c0


	//   ....[1]....
        /*0060*/ 	.word	0x00002790


	//   ....[2]....
        /*0064*/ 	.word	0x00003010


	//   ....[3]....
        /*0068*/ 	.word	0x000034b0


	//   ....[4]....
        /*006c*/ 	.word	0x00003640


	//----- nvinfo : EIATTR_CRS_STACK_SIZE
	.align		4
.L_55:
        /*0070*/ 	.byte	0x04, 0x1e
        /*0072*/ 	.short	(.L_57 - .L_56)
.L_56:
        /*0074*/ 	.word	0x00000000


	//----- nvinfo : EIATTR_CBANK_PARAM_SIZE
	.align		4
.L_57:
        /*0078*/ 	.byte	0x03, 0x19
        /*007a*/ 	.short	0x0018


	//----- nvinfo : EIATTR_PARAM_CBANK
	.align		4
        /*007c*/ 	.byte	0x04, 0x0a
        /*007e*/ 	.short	(.L_59 - .L_58)
	.align		4
.L_58:
        /*0080*/ 	.word	index@(.nv.constant0._Z16headwise_softmaxPKfPfii)
        /*0084*/ 	.short	0x0380
        /*0086*/ 	.short	0x0018


	//----- nvinfo : EIATTR_SW_WAR
	.align		4
.L_59:
        /*0088*/ 	.byte	0x04, 0x36
        /*008a*/ 	.short	(.L_61 - .L_60)
.L_60:
        /*008c*/ 	.word	0x00000008
.L_61:


//--------------------- .nv.info._Z12headwise_QKTPKfS0_Pfiii --------------------------
	.section	.nv.info._Z12headwise_QKTPKfS0_Pfiii,"",@"SHT_CUDA_INFO"
	.sectionflags	@""
	.align	4


	//----- nvinfo : EIATTR_CUDA_API_VERSION
	.align		4
        /*0000*/ 	.byte	0x04, 0x37
        /*0002*/ 	.short	(.L_63 - .L_62)
.L_62:
        /*0004*/ 	.word	0x00000082


	//----- nvinfo : EIATTR_KPARAM_INFO
	.align		4
.L_63:
        /*0008*/ 	.byte	0x04, 0x17
        /*000a*/ 	.short	(.L_65 - .L_64)
.L_64:
        /*000c*/ 	.word	0x00000000
        /*0010*/ 	.short	0x0005
        /*0012*/ 	.short	0x0020
        /*0014*/ 	.byte	0x00, 0xf0, 0x11, 0x00


	//----- nvinfo : EIATTR_KPARAM_INFO
	.align		4
.L_65:
        /*0018*/ 	.byte	0x04, 0x17
        /*001a*/ 	.short	(.L_67 - .L_66)
.L_66:
        /*001c*/ 	.word	0x00000000
        /*0020*/ 	.short	0x0004
        /*0022*/ 	.short	0x001c
        /*0024*/ 	.byte	0x00, 0xf0, 0x11, 0x00


	//----- nvinfo : EIATTR_KPARAM_INFO
	.align		4
.L_67:
        /*0028*/ 	.byte	0x04, 0x17
        /*002a*/ 	.short	(.L_69 - .L_68)
.L_68:
        /*002c*/ 	.word	0x00000000
        /*0030*/ 	.short	0x0003
        /*0032*/ 	.short	0x0018
        /*0034*/ 	.byte	0x00, 0xf0, 0x11, 0x00


	//----- nvinfo : EIATTR_KPARAM_INFO
	.align		4
.L_69:
        /*0038*/ 	.byte	0x04, 0x17
        /*003a*/ 	.short	(.L_71 - .L_70)
.L_70:
        /*003c*/ 	.word	0x00000000
        /*0040*/ 	.short	0x0002
        /*0042*/ 	.short	0x0010
        /*0044*/ 	.byte	0x00, 0xf5, 0x21, 0x00


	//----- nvinfo : EIATTR_KPARAM_INFO
	.align		4
.L_71:
        /*0048*/ 	.byte	0x04, 0x17
        /*004a*/ 	.short	(.L_73 - .L_72)
.L_72:
        /*004c*/ 	.word	0x00000000
        /*0050*/ 	.short	0x0001
        /*0052*/ 	.short	0x0008
        /*0054*/ 	.byte	0x00, 0xf5, 0x21, 0x00


	//----- nvinfo : EIATTR_KPARAM_INFO
	.align		4
.L_73:
        /*0058*/ 	.byte	0x04, 0x17
        /*005a*/ 	.short	(.L_75 - .L_74)
.L_74:
        /*005c*/ 	.word	0x00000000
        /*0060*/ 	.short	0x0000
        /*0062*/ 	.short	0x0000
        /*0064*/ 	.byte	0x00, 0xf5, 0x21, 0x00


	//----- nvinfo : EIATTR_SPARSE_MMA_MASK
	.align		4
.L_75:
        /*0068*/ 	.byte	0x03, 0x50
        /*006a*/ 	.short	0x0000


	//----- nvinfo : EIATTR_MAXREG_COUNT
	.align		4
        /*006c*/ 	.byte	0x03, 0x1b
        /*006e*/ 	.short	0x00ff


	//----- nvinfo : EIATTR_MERCURY_ISA_VERSION
	.align		4
        /*0070*/ 	.byte	0x03, 0x5f
        /*0072*/ 	.short	0x0101


	//----- nvinfo : EIATTR_VRC_CTA_INIT_COUNT
	.align		4
        /*0074*/ 	.byte	0x02, 0x4a
	.zero		1
	.zero		1


	//----- nvinfo : EIATTR_EXIT_INSTR_OFFSETS
	.align		4
        /*0078*/ 	.byte	0x04, 0x1c
        /*007a*/ 	.short	(.L_77 - .L_76)


	//   ....[0]....
.L_76:
        /*007c*/ 	.word	0x00000120


	//   ....[1]....
        /*0080*/ 	.word	0x00000e80


	//----- nvinfo : EIATTR_CRS_STACK_SIZE
	.align		4
.L_77:
        /*0084*/ 	.byte	0x04, 0x1e
        /*0086*/ 	.short	(.L_79 - .L_78)
.L_78:
        /*0088*/ 	.word	0x00000000


	//----- nvinfo : EIATTR_CBANK_PARAM_SIZE
	.align		4
.L_79:
        /*008c*/ 	.byte	0x03, 0x19
        /*008e*/ 	.short	0x0024


	//----- nvinfo : EIATTR_PARAM_CBANK
	.align		4
        /*0090*/ 	.byte	0x04, 0x0a
        /*0092*/ 	.short	(.L_81 - .L_80)
	.align		4
.L_80:
        /*0094*/ 	.word	index@(.nv.constant0._Z12headwise_QKTPKfS0_Pfiii)
        /*0098*/ 	.short	0x0380
        /*009a*/ 	.short	0x0024


	//----- nvinfo : EIATTR_SW_WAR
	.align		4
.L_81:
        /*009c*/ 	.byte	0x04, 0x36
        /*009e*/ 	.short	(.L_83 - .L_82)
.L_82:
        /*00a0*/ 	.word	0x00000008
.L_83:


//--------------------- .nv.callgraph             --------------------------
	.section	.nv.callgraph,"",@"SHT_CUDA_CALLGRAPH"
	.align	4
	.sectionentsize	8
	.align		4
        /*0000*/ 	.word	0x00000000
	.align		4
        /*0004*/ 	.word	0xffffffff
	.align		4
        /*0008*/ 	.word	0x00000000
	.align		4
        /*000c*/ 	.word	0xfffffffe
	.align		4
        /*0010*/ 	.word	0x00000000
	.align		4
        /*0014*/ 	.word	0xfffffffd
	.align		4
        /*0018*/ 	.word	0x00000000
	.align		4
        /*001c*/ 	.word	0xfffffffc


//--------------------- .text._Z11headwise_SVPKfS0_Pfiii --------------------------
	.section	.text._Z11headwise_SVPKfS0_Pfiii,"ax",@progbits
	.align	128
        .global         _Z11headwise_SVPKfS0_Pfiii
        .type           _Z11headwise_SVPKfS0_Pfiii,@function
        .size           _Z11headwise_SVPKfS0_Pfiii,(.L_x_117 - _Z11headwise_SVPKfS0_Pfiii)
        .other          _Z11headwise_SVPKfS0_Pfiii,@"STO_CUDA_ENTRY STV_DEFAULT"
_Z11headwise_SVPKfS0_Pfiii:
.text._Z11headwise_SVPKfS0_Pfiii:
[----:B------:R-:W-:Y:S08]  /*0000*/  LDC R1, c[0x0][0x37c] ;  /* 0x0000df00ff017b82 */ /* 0x000ff00000000800 */
[----:B------:R-:W0:Y:S01]  /*0010*/  LDC R2, c[0x0][0x3a0] ;  /* 0x0000e800ff027b82 */ /* 0x000e220000000800 */
[----:B------:R-:W1:Y:S01]  /*0020*/  S2R R7, SR_TID.X ;  /* 0x0000000000077919 */ /* 0x000e620000002100 */
[----:B------:R-:W2:Y:S06]  /*0030*/  S2R R9, SR_TID.Z ;  /* 0x0000000000097919 */ /* 0x000eac0000002300 */
[----:B------:R-:W3:Y:S08]  /*0040*/  LDC R15, c[0x0][0x39c] ;  /* 0x0000e700ff0f7b82 */ /* 0x000ef00000000800 */
[----:B------:R-:W4:Y:S01]  /*0050*/  S2UR UR5, SR_CTAID.Y ;  /* 0x00000000000579c3 */ /* 0x000f220000002600 */
[----:B0-----:R-:W-:-:S07]  /*0060*/  IABS R8, R2 ;  /* 0x0000000200087213 */ /* 0x001fce0000000000 */
[----:B------:R-:W1:Y:S01]  /*0070*/  S2UR UR4, SR_CTAID.X ;  /* 0x00000000000479c3 */ /* 0x000e620000002500 */
[----:B------:R-:W0:Y:S01]  /*0080*/  I2F.RP R0, R8 ;  /* 0x0000000800007306 */ /* 0x000e220000209400 */
[----:B---3--:R-:W-:-:S06]  /*0090*/  IABS R6, R15 ;  /* 0x0000000f00067213 */ /* 0x008fcc0000000000 */
[----:B------:R-:W2:Y:S01]  /*00a0*/  S2UR UR6, SR_CTAID.Z ;  /* 0x00000000000679c3 */ /* 0x000ea20000002700 */
[----:B0-----:R-:W0:Y:S02]  /*00b0*/  MUFU.RCP R0, R0 ;  /* 0x0000000000007308 */ /* 0x001e240000001000 */
[----:B0-----:R-:W-:-:S06]  /*00c0*/  IADD3 R4, PT, PT, R0, 0xffffffe, RZ ;  /* 0x0ffffffe00047810 */ /* 0x001fcc0007ffe0ff */
[----:B------:R0:W3:Y:S02]  /*00d0*/  F2I.FTZ.U32.TRUNC.NTZ R5, R4 ;  /* 0x0000000400057305 */ /* 0x0000e4000021f000 */
[----:B0-----:R-:W-:Y:S01]  /*00e0*/  HFMA2 R4, -RZ, RZ, 0, 0 ;  /* 0x00000000ff047431 */ /* 0x001fe200000001ff */
[----:B---3--:R-:W-:-:S05]  /*00f0*/  IADD3 R3, PT, PT, RZ, -R5, RZ ;  /* 0x80000005ff037210 */ /* 0x008fca0007ffe0ff */
[----:B------:R-:W-:-:S04]  /*0100*/  IMAD R3, R3, R8, RZ ;  /* 0x0000000803037224 */ /* 0x000fc800078e02ff */
[----:B------:R-:W-:Y:S01]  /*0110*/  IMAD.HI.U32 R5, R5, R3, R4 ;  /* 0x0000000305057227 */ /* 0x000fe200078e0004 */
[----:B------:R-:W-:Y:S01]  /*0120*/  MOV R3, R6 ;  /* 0x0000000600037202 */ /* 0x000fe20000000f00 */
[----:B------:R-:W1:Y:S01]  /*0130*/  LDC R4, c[0x0][0x360] ;  /* 0x0000d800ff047b82 */ /* 0x000e620000000800 */
[----:B------:R-:W4:Y:S03]  /*0140*/  S2R R6, SR_TID.Y ;  /* 0x0000000000067919 */ /* 0x000f260000002200 */
[----:B------:R-:W-:-:S04]  /*0150*/  IMAD.HI.U32 R5, R5, R3, RZ ;  /* 0x0000000305057227 */ /* 0x000fc800078e00ff */
[----:B------:R-:W4:Y:S01]  /*0160*/  LDC R17, c[0x0][0x364] ;  /* 0x0000d900ff117b82 */ /* 0x000f220000000800 */
[----:B------:R-:W-:-:S05]  /*0170*/  IADD3 R0, PT, PT, -R5, RZ, RZ ;  /* 0x000000ff05007210 */ /* 0x000fca0007ffe1ff */
[C---:B------:R-:W-:Y:S02]  /*0180*/  IMAD R3, R8.reuse, R0, R3 ;  /* 0x0000000008037224 */ /* 0x040fe400078e0203 */
[----:B------:R-:W0:Y:S03]  /*0190*/  LDC R0, c[0x0][0x398] ;  /* 0x0000e600ff007b82 */ /* 0x000e260000000800 */
[----:B------:R-:W-:-:S05]  /*01a0*/  ISETP.GT.U32.AND P1, PT, R8, R3, PT ;  /* 0x000000030800720c */ /* 0x000fca0003f24070 */
[----:B------:R-:W2:Y:S08]  /*01b0*/  LDC R14, c[0x0][0x368] ;  /* 0x0000da00ff0e7b82 */ /* 0x000eb00000000800 */
[----:B------:R-:W-:Y:S01]  /*01c0*/  @!P1 IADD3 R3, PT, PT, R3, -R8, RZ ;  /* 0x8000000803039210 */ /* 0x000fe20007ffe0ff */
[----:B----4-:R-:W-:Y:S01]  /*01d0*/  IMAD R17, R17, UR5, R6 ;  /* 0x0000000511117c24 */ /* 0x010fe2000f8e0206 */
[----:B------:R-:W-:-:S02]  /*01e0*/  @!P1 IADD3 R5, PT, PT, R5, 0x1, RZ ;  /* 0x0000000105059810 */ /* 0x000fc40007ffe0ff */
[----:B------:R-:W-:Y:S02]  /*01f0*/  ISETP.GE.U32.AND P0, PT, R3, R8, PT ;  /* 0x000000080300720c */ /* 0x000fe40003f06070 */
[----:B------:R-:W-:Y:S02]  /*0200*/  LOP3.LUT R3, R15, R2, RZ, 0x3c, !PT ;  /* 0x000000020f037212 */ /* 0x000fe400078e3cff */
[----:B------:R-:W-:Y:S02]  /*0210*/  ISETP.NE.AND P1, PT, R2, RZ, PT ;  /* 0x000000ff0200720c */ /* 0x000fe40003f25270 */
[----:B------:R-:W-:Y:S01]  /*0220*/  ISETP.GE.AND P2, PT, R3, RZ, PT ;  /* 0x000000ff0300720c */ /* 0x000fe20003f46270 */
[----:B-1----:R-:W-:Y:S02]  /*0230*/  IMAD R3, R4, UR4, R7 ;  /* 0x0000000404037c24 */ /* 0x002fe4000f8e0207 */
[----:B--2---:R-:W-:-:S04]  /*0240*/  IMAD R14, R14, UR6, R9 ;  /* 0x000000060e0e7c24 */ /* 0x004fc8000f8e0209 */
[----:B------:R-:W-:Y:S02]  /*0250*/  @P0 IADD3 R5, PT, PT, R5, 0x1, RZ ;  /* 0x0000000105050810 */ /* 0x000fe40007ffe0ff */
[----:B0-----:R-:W-:-:S04]  /*0260*/  ISETP.GE.AND P0, PT, R17, R0, PT ;  /* 0x000000001100720c */ /* 0x001fc80003f06270 */
[----:B------:R-:W-:Y:S02]  /*0270*/  @!P2 IADD3 R5, PT, PT, -R5, RZ, RZ ;  /* 0x000000ff0505a210 */ /* 0x000fe40007ffe1ff */
[-C--:B------:R-:W-:Y:S02]  /*0280*/  ISETP.GE.OR P0, PT, R3, R2.reuse, P0 ;  /* 0x000000020300720c */ /* 0x080fe40000706670 */
[----:B------:R-:W-:-:S04]  /*0290*/  @!P1 LOP3.LUT R5, RZ, R2, RZ, 0x33, !PT ;  /* 0x00000002ff059212 */ /* 0x000fc800078e33ff */
[----:B------:R-:W-:-:S13]  /*02a0*/  ISETP.GE.OR P0, PT, R14, R5, P0 ;  /* 0x000000050e00720c */ /* 0x000fda0000706670 */
[----:B------:R-:W-:Y:S05]  /*02b0*/  @P0 EXIT ;  /* 0x000000000000094d */ /* 0x000fea0003800000 */
[C---:B------:R-:W-:Y:S01]  /*02c0*/  ISETP.GE.U32.AND P0, PT, R0.reuse, 0x8, PT ;  /* 0x000000080000780c */ /* 0x040fe20003f06070 */
[CC--:B------:R-:W-:Y:S01]  /*02d0*/  IMAD R19, R3.reuse, R0.reuse, R17 ;  /* 0x0000000003137224 */ /* 0x0c0fe200078e0211 */
[----:B------:R-:W-:Y:S01]  /*02e0*/  LOP3.LUT R25, R0, 0x7, RZ, 0xc0, !PT ;  /* 0x0000000700197812 */ /* 0x000fe200078ec0ff */
[----:B------:R-:W0:Y:S01]  /*02f0*/  LDCU.64 UR6, c[0x0][0x358] ;  /* 0x00006b00ff0677ac */ /* 0x000e220008000a00 */
[----:B------:R-:W-:Y:S01]  /*0300*/  IMAD R14, R3, R5, R14 ;  /* 0x00000005030e7224 */ /* 0x000fe200078e020e */
[----:B------:R-:W-:Y:S01]  /*0310*/  MOV R26, RZ ;  /* 0x000000ff001a7202 */ /* 0x000fe20000000f00 */
[----:B------:R-:W-:Y:S01]  /*0320*/  IMAD R19, R19, R0, RZ ;  /* 0x0000000013137224 */ /* 0x000fe200078e02ff */
[----:B------:R-:W-:Y:S02]  /*0330*/  ISETP.NE.AND P1, PT, R25, RZ, PT ;  /* 0x000000ff1900720c */ /* 0x000fe40003f25270 */
[----:B------:R-:W-:-:S04]  /*0340*/  MOV R18, RZ ;  /* 0x000000ff00127202 */ /* 0x000fc80000000f00 */
[----:B------:R-:W-:Y:S07]  /*0350*/  @!P0 BRA `(.L_x_0) ;  /* 0x0000000000c48947 */ /* 0x000fee0003800000 */
[----:B------:R-:W1:Y:S01]  /*0360*/  LDCU.64 UR4, c[0x0][0x380] ;  /* 0x00007000ff0477ac */ /* 0x000e620008000a00 */
[----:B------:R-:W-:Y:S01]  /*0370*/  LOP3.LUT R18, R0, 0x7ffffff8, RZ, 0xc0, !PT ;  /* 0x7ffffff800127812 */ /* 0x000fe200078ec0ff */
[----:B------:R-:W-:Y:S01]  /*0380*/  HFMA2 R26, -RZ, RZ, 0, 0 ;  /* 0x00000000ff1a7431 */ /* 0x000fe200000001ff */
[----:B------:R-:W-:Y:S02]  /*0390*/  MOV R16, R19 ;  /* 0x0000001300107202 */ /* 0x000fe40000000f00 */
[----:B------:R-:W-:Y:S02]  /*03a0*/  MOV R22, R14 ;  /* 0x0000000e00167202 */ /* 0x000fe40000000f00 */
[----:B------:R-:W-:Y:S01]  /*03b0*/  IADD3 R20, PT, PT, -R18, RZ, RZ ;  /* 0x000000ff12147210 */ /* 0x000fe20007ffe1ff */
[----:B-1----:R-:W-:-:S04]  /*03c0*/  UIADD3 UR4, UP0, UPT, UR4, 0x10, URZ ;  /* 0x0000001004047890 */ /* 0x002fc8000ff1e0ff */
[----:B------:R-:W-:-:S12]  /*03d0*/  UIADD3.X UR5, UPT, UPT, URZ, UR5, URZ, UP0, !UPT ;  /* 0x00000005ff057290 */ /* 0x000fd800087fe4ff */
.L_x_1:
[----:B------:R-:W1:Y:S01]  /*03e0*/  LDC.64 R12, c[0x0][0x388] ;  /* 0x0000e200ff0c7b82 */ /* 0x000e620000000a00 */
[----:B------:R-:W-:Y:S02]  /*03f0*/  MOV R2, UR4 ;  /* 0x0000000400027c02 */ /* 0x000fe40008000f00 */
[----:B------:R-:W-:-:S03]  /*0400*/  MOV R3, UR5 ;  /* 0x0000000500037c02 */ /* 0x000fc60008000f00 */
[----:B------:R-:W-:-:S05]  /*0410*/  IMAD.WIDE R2, R16, 0x4, R2 ;  /* 0x0000000410027825 */ /* 0x000fca00078e0202 */
[----:B0-----:R-:W2:Y:S04]  /*0420*/  LDG.E R21, desc[UR6][R2.64+-0x10] ;  /* 0xfffff00602157981 */ /* 0x001ea8000c1e1900 */
[----:B------:R-:W3:Y:S04]  /*0430*/  LDG.E R23, desc[UR6][R2.64+-0xc] ;  /* 0xfffff40602177981 */ /* 0x000ee8000c1e1900 */
[----:B------:R-:W4:Y:S01]  /*0440*/  LDG.E R29, desc[UR6][R2.64+-0x8] ;  /* 0xfffff806021d7981 */ /* 0x000f22000c1e1900 */
[----:B-1----:R-:W-:-:S05]  /*0450*/  IMAD.WIDE R12, R22, 0x4, R12 ;  /* 0x00000004160c7825 */ /* 0x002fca00078e020c */
[----:B------:R0:W2:Y:S01]  /*0460*/  LDG.E R24, desc[UR6][R12.64] ;  /* 0x000000060c187981 */ /* 0x0000a2000c1e1900 */
[----:B------:R-:W-:-:S04]  /*0470*/  IMAD.WIDE R10, R15, 0x4, R12 ;  /* 0x000000040f0a7825 */ /* 0x000fc800078e020c */
[C---:B------:R-:W-:Y:S02]  /*0480*/  IMAD.WIDE R4, R15.reuse, 0x4, R10 ;  /* 0x000000040f047825 */ /* 0x040fe400078e020a */
[----:B------:R-:W3:Y:S02]  /*0490*/  LDG.E R10, desc[UR6][R10.64] ;  /* 0x000000060a0a7981 */ /* 0x000ee4000c1e1900 */
[C---:B------:R-:W-:Y:S02]  /*04a0*/  IMAD.WIDE R6, R15.reuse, 0x4, R4 ;  /* 0x000000040f067825 */ /* 0x040fe400078e0204 */
[----:B------:R1:W4:Y:S02]  /*04b0*/  LDG.E R28, desc[UR6][R4.64] ;  /* 0x00000006041c7981 */ /* 0x000324000c1e1900 */
[C---:B------:R-:W-:Y:S02]  /*04c0*/  IMAD.WIDE R8, R15.reuse, 0x4, R6 ;  /* 0x000000040f087825 */ /* 0x040fe400078e0206 */
[----:B------:R-:W5:Y:S02]  /*04d0*/  LDG.E R6, desc[UR6][R6.64] ;  /* 0x0000000606067981 */ /* 0x000f64000c1e1900 */
[----:B0-----:R-:W-:-:S05]  /*04e0*/  IMAD.WIDE R12, R15, 0x4, R8 ;  /* 0x000000040f0c7825 */ /* 0x001fca00078e0208 */
[----:B------:R-:W5:Y:S04]  /*04f0*/  LDG.E R11, desc[UR6][R12.64] ;  /* 0x000000060c0b7981 */ /* 0x000f68000c1e1900 */
[----:B------:R-:W5:Y:S04]  /*0500*/  LDG.E R7, desc[UR6][R8.64] ;  /* 0x0000000608077981 */ /* 0x000f68000c1e1900 */
[----:B------:R-:W5:Y:S04]  /*0510*/  LDG.E R9, desc[UR6][R2.64+-0x4] ;  /* 0xfffffc0602097981 */ /* 0x000f68000c1e1900 */
[----:B------:R-:W5:Y:S01]  /*0520*/  LDG.E R8, desc[UR6][R2.64+0x8] ;  /* 0x0000080602087981 */ /* 0x000f62000c1e1900 */
[----:B--2---:R-:W-:Y:S01]  /*0530*/  FFMA R24, R21, R24, R26 ;  /* 0x0000001815187223 */ /* 0x004fe2000000001a */
[----:B------:R-:W-:-:S02]  /*0540*/  IMAD.WIDE R26, R15, 0x4, R12 ;  /* 0x000000040f1a7825 */ /* 0x000fc400078e020c */
[----:B------:R-:W2:Y:S04]  /*0550*/  LDG.E R21, desc[UR6][R2.64] ;  /* 0x0000000602157981 */ /* 0x000ea8000c1e1900 */
[----:B------:R-:W2:Y:S01]  /*0560*/  LDG.E R12, desc[UR6][R2.64+0x4] ;  /* 0x00000406020c7981 */ /* 0x000ea2000c1e1900 */
[----:B-1----:R-:W-:-:S03]  /*0570*/  IMAD.WIDE R4, R15, 0x4, R26 ;  /* 0x000000040f047825 */ /* 0x002fc600078e021a */
[----:B------:R-:W2:Y:S04]  /*0580*/  LDG.E R13, desc[UR6][R2.64+0xc] ;  /* 0x00000c06020d7981 */ /* 0x000ea8000c1e1900 */
[----:B------:R-:W2:Y:S04]  /*0590*/  LDG.E R4, desc[UR6][R4.64] ;  /* 0x0000000604047981 */ /* 0x000ea8000c1e1900 */
[----:B------:R-:W2:Y:S01]  /*05a0*/  LDG.E R3, desc[UR6][R26.64] ;  /* 0x000000061a037981 */ /* 0x000ea2000c1e1900 */
[----:B---3--:R-:W-:Y:S01]  /*05b0*/  FFMA R10, R23, R10, R24 ;  /* 0x0000000a170a7223 */ /* 0x008fe20000000018 */
[----:B------:R-:W-:-:S03]  /*05c0*/  IADD3 R20, PT, PT, R20, 0x8, RZ ;  /* 0x0000000814147810 */ /* 0x000fc60007ffe0ff */
[----:B----4-:R-:W-:Y:S01]  /*05d0*/  FFMA R10, R29, R28, R10 ;  /* 0x0000001c1d0a7223 */ /* 0x010fe2000000000a */
[----:B------:R-:W-:Y:S02]  /*05e0*/  ISETP.NE.AND P0, PT, R20, RZ, PT ;  /* 0x000000ff1400720c */ /* 0x000fe40003f05270 */
[----:B------:R-:W-:Y:S01]  /*05f0*/  LEA R22, R15, R22, 0x3 ;  /* 0x000000160f167211 */ /* 0x000fe200078e18ff */
[----:B-----5:R-:W-:Y:S01]  /*0600*/  FFMA R6, R9, R6, R10 ;  /* 0x0000000609067223 */ /* 0x020fe2000000000a */
[----:B------:R-:W-:-:S03]  /*0610*/  IADD3 R16, PT, PT, R16, 0x8, RZ ;  /* 0x0000000810107810 */ /* 0x000fc60007ffe0ff */
[----:B--2---:R-:W-:-:S04]  /*0620*/  FFMA R7, R21, R7, R6 ;  /* 0x0000000715077223 */ /* 0x004fc80000000006 */
[----:B------:R-:W-:-:S04]  /*0630*/  FFMA R7, R12, R11, R7 ;  /* 0x0000000b0c077223 */ /* 0x000fc80000000007 */
[----:B------:R-:W-:-:S04]  /*0640*/  FFMA R8, R8, R3, R7 ;  /* 0x0000000308087223 */ /* 0x000fc80000000007 */
[----:B------:R-:W-:Y:S01]  /*0650*/  FFMA R26, R13, R4, R8 ;  /* 0x000000040d1a7223 */ /* 0x000fe20000000008 */
[----:B------:R-:W-:Y:S06]  /*0660*/  @P0 BRA `(.L_x_1) ;  /* 0xfffffffc005c0947 */ /* 0x000fec000383ffff */
.L_x_0:
[----:B------:R-:W-:Y:S05]  /*0670*/  @!P1 BRA `(.L_x_2) ;  /* 0x0000000000d49947 */ /* 0x000fea0003800000 */
[----:B------:R-:W-:Y:S02]  /*0680*/  ISETP.GE.U32.AND P0, PT, R25, 0x4, PT ;  /* 0x000000041900780c */ /* 0x000fe40003f06070 */
[----:B------:R-:W-:-:S04]  /*0690*/  LOP3.LUT R12, R0, 0x3, RZ, 0xc0, !PT ;  /* 0x00000003000c7812 */ /* 0x000fc800078ec0ff */
[----:B------:R-:W-:-:S07]  /*06a0*/  ISETP.NE.AND P1, PT, R12, RZ, PT ;  /* 0x000000ff0c00720c */ /* 0x000fce0003f25270 */
[----:B------:R-:W-:Y:S06]  /*06b0*/  @!P0 BRA `(.L_x_3) ;  /* 0x0000000000588947 */ /* 0x000fec0003800000 */
[----:B------:R-:W1:Y:S01]  /*06c0*/  LDC.64 R8, c[0x0][0x388] ;  /* 0x0000e200ff087b82 */ /* 0x000e620000000a00 */
[----:B------:R-:W-:Y:S01]  /*06d0*/  IMAD R7, R18, R15, R14 ;  /* 0x0000000f12077224 */ /* 0x000fe200078e020e */
[----:B------:R-:W-:-:S06]  /*06e0*/  IADD3 R5, PT, PT, R19, R18, RZ ;  /* 0x0000001213057210 */ /* 0x000fcc0007ffe0ff */
[----:B------:R-:W2:Y:S01]  /*06f0*/  LDC.64 R2, c[0x0][0x380] ;  /* 0x0000e000ff027b82 */ /* 0x000ea20000000a00 */
[----:B-1----:R-:W-:-:S04]  /*0700*/  IMAD.WIDE R8, R7, 0x4, R8 ;  /* 0x0000000407087825 */ /* 0x002fc800078e0208 */
[----:B------:R-:W-:Y:S02]  /*0710*/  IMAD.WIDE R10, R15, 0x4, R8 ;  /* 0x000000040f0a7825 */ /* 0x000fe400078e0208 */
[----:B0-----:R-:W3:Y:S02]  /*0720*/  LDG.E R8, desc[UR6][R8.64] ;  /* 0x0000000608087981 */ /* 0x001ee4000c1e1900 */
[----:B--2---:R-:W-:-:S04]  /*0730*/  IMAD.WIDE R2, R5, 0x4, R2 ;  /* 0x0000000405027825 */ /* 0x004fc800078e0202 */
[C---:B------:R-:W-:Y:S01]  /*0740*/  IMAD.WIDE R4, R15.reuse, 0x4, R10 ;  /* 0x000000040f047825 */ /* 0x040fe200078e020a */
[----:B------:R-:W3:Y:S04]  /*0750*/  LDG.E R13, desc[UR6][R2.64] ;  /* 0x00000006020d7981 */ /* 0x000ee8000c1e1900 */
[----:B------:R-:W2:Y:S01]  /*0760*/  LDG.E R10, desc[UR6][R10.64] ;  /* 0x000000060a0a7981 */ /* 0x000ea2000c1e1900 */
[----:B------:R-:W-:-:S03]  /*0770*/  IMAD.WIDE R6, R15, 0x4, R4 ;  /* 0x000000040f067825 */ /* 0x000fc600078e0204 */
[----:B------:R-:W2:Y:S04]  /*0780*/  LDG.E R16, desc[UR6][R2.64+0x4] ;  /* 0x0000040602107981 */ /* 0x000ea8000c1e1900 */
[----:B------:R-:W4:Y:S04]  /*0790*/  LDG.E R21, desc[UR6][R4.64] ;  /* 0x0000000604157981 */ /* 0x000f28000c1e1900 */
[----:B------:R-:W4:Y:S04]  /*07a0*/  LDG.E R20, desc[UR6][R2.64+0x8] ;  /* 0x0000080602147981 */ /* 0x000f28000c1e1900 */
[----:B------:R-:W5:Y:S04]  /*07b0*/  LDG.E R22, desc[UR6][R2.64+0xc] ;  /* 0x00000c0602167981 */ /* 0x000f68000c1e1900 */
[----:B------:R-:W5:Y:S01]  /*07c0*/  LDG.E R6, desc[UR6][R6.64] ;  /* 0x0000000606067981 */ /* 0x000f62000c1e1900 */
[----:B------:R-:W-:Y:S01]  /*07d0*/  IADD3 R18, PT, PT, R18, 0x4, RZ ;  /* 0x0000000412127810 */ /* 0x000fe20007ffe0ff */
[----:B---3--:R-:W-:-:S04]  /*07e0*/  FFMA R13, R13, R8, R26 ;  /* 0x000000080d0d7223 */ /* 0x008fc8000000001a */
[----:B--2---:R-:W-:-:S04]  /*07f0*/  FFMA R13, R16, R10, R13 ;  /* 0x0000000a100d7223 */ /* 0x004fc8000000000d */
[----:B----4-:R-:W-:-:S04]  /*0800*/  FFMA R13, R20, R21, R13 ;  /* 0x00000015140d7223 */ /* 0x010fc8000000000d */
[----:B-----5:R-:W-:-:S07]  /*0810*/  FFMA R26, R22, R6, R13 ;  /* 0x00000006161a7223 */ /* 0x020fce000000000d */
.L_x_3:
[----:B------:R-:W-:Y:S05]  /*0820*/  @!P1 BRA `(.L_x_2) ;  /* 0x0000000000689947 */ /* 0x000fea0003800000 */
[----:B------:R-:W1:Y:S01]  /*0830*/  LDC.64 R8, c[0x0][0x388] ;  /* 0x0000e200ff087b82 */ /* 0x000e620000000a00 */
[----:B------:R-:W-:Y:S02]  /*0840*/  ISETP.NE.AND P0, PT, R12, 0x1, PT ;  /* 0x000000010c00780c */ /* 0x000fe40003f05270 */
[----:B------:R-:W-:-:S04]  /*0850*/  LOP3.LUT R0, R0, 0x1, RZ, 0xc0, !PT ;  /* 0x0000000100007812 */ /* 0x000fc800078ec0ff */
[----:B------:R-:W-:Y:S01]  /*0860*/  ISETP.NE.U32.AND P1, PT, R0, 0x1, PT ;  /* 0x000000010000780c */ /* 0x000fe20003f25070 */
[----:B------:R-:W2:Y:S06]  /*0870*/  LDC.64 R6, c[0x0][0x380] ;  /* 0x0000e000ff067b82 */ /* 0x000eac0000000a00 */
[C---:B------:R-:W-:Y:S01]  /*0880*/  @P0 IMAD R13, R18.reuse, R15, R14 ;  /* 0x0000000f120d0224 */ /* 0x040fe200078e020e */
[----:B------:R-:W-:Y:S01]  /*0890*/  @P0 IADD3 R11, PT, PT, R19, R18, RZ ;  /* 0x00000012130b0210 */ /* 0x000fe20007ffe0ff */
[----:B------:R-:W3:Y:S01]  /*08a0*/  LDC.64 R4, c[0x0][0x380] ;  /* 0x0000e000ff047b82 */ /* 0x000ee20000000a00 */
[----:B------:R-:W-:-:S04]  /*08b0*/  @P0 IADD3 R18, PT, PT, R18, 0x2, RZ ;  /* 0x0000000212120810 */ /* 0x000fc80007ffe0ff */
[----:B------:R-:W-:-:S03]  /*08c0*/  @!P1 IADD3 R19, PT, PT, R19, R18, RZ ;  /* 0x0000001213139210 */ /* 0x000fc60007ffe0ff */
[----:B------:R-:W4:Y:S01]  /*08d0*/  LDC.64 R2, c[0x0][0x388] ;  /* 0x0000e200ff027b82 */ /* 0x000f220000000a00 */
[----:B-1----:R-:W-:-:S04]  /*08e0*/  @P0 IMAD.WIDE R8, R13, 0x4, R8 ;  /* 0x000000040d080825 */ /* 0x002fc800078e0208 */
[----:B------:R-:W-:Y:S01]  /*08f0*/  @!P1 IMAD R13, R18, R15, R14 ;  /* 0x0000000f120d9224 */ /* 0x000fe200078e020e */
[----:B0-----:R-:W5:Y:S01]  /*0900*/  @P0 LDG.E R0, desc[UR6][R8.64] ;  /* 0x0000000608000981 */ /* 0x001f62000c1e1900 */
[----:B--2---:R-:W-:-:S04]  /*0910*/  @P0 IMAD.WIDE R6, R11, 0x4, R6 ;  /* 0x000000040b060825 */ /* 0x004fc800078e0206 */
[----:B------:R-:W-:Y:S01]  /*0920*/  @P0 IMAD.WIDE R10, R15, 0x4, R8 ;  /* 0x000000040f0a0825 */ /* 0x000fe200078e0208 */
[----:B------:R-:W5:Y:S03]  /*0930*/  @P0 LDG.E R21, desc[UR6][R6.64] ;  /* 0x0000000606150981 */ /* 0x000f66000c1e1900 */
[----:B---3--:R-:W-:Y:S01]  /*0940*/  @!P1 IMAD.WIDE R4, R19, 0x4, R4 ;  /* 0x0000000413049825 */ /* 0x008fe200078e0204 */
[----:B------:R-:W2:Y:S04]  /*0950*/  @P0 LDG.E R23, desc[UR6][R6.64+0x4] ;  /* 0x0000040606170981 */ /* 0x000ea8000c1e1900 */
[----:B------:R-:W2:Y:S01]  /*0960*/  @P0 LDG.E R10, desc[UR6][R10.64] ;  /* 0x000000060a0a0981 */ /* 0x000ea2000c1e1900 */
[----:B----4-:R-:W-:-:S03]  /*0970*/  @!P1 IMAD.WIDE R2, R13, 0x4, R2 ;  /* 0x000000040d029825 */ /* 0x010fc600078e0202 */
[----:B------:R-:W3:Y:S04]  /*0980*/  @!P1 LDG.E R5, desc[UR6][R4.64] ;  /* 0x0000000604059981 */ /* 0x000ee8000c1e1900 */
[----:B------:R-:W3:Y:S01]  /*0990*/  @!P1 LDG.E R2, desc[UR6][R2.64] ;  /* 0x0000000602029981 */ /* 0x000ee2000c1e1900 */
[----:B-----5:R-:W-:-:S04]  /*09a0*/  @P0 FFMA R0, R21, R0, R26 ;  /* 0x0000000015000223 */ /* 0x020fc8000000001a */
[----:B--2---:R-:W-:-:S04]  /*09b0*/  @P0 FFMA R26, R23, R10, R0 ;  /* 0x0000000a171a0223 */ /* 0x004fc80000000000 */
[----:B---3--:R-:W-:-:S07]  /*09c0*/  @!P1 FFMA R26, R5, R2, R26 ;  /* 0x00000002051a9223 */ /* 0x008fce000000001a */
.L_x_2:
[----:B------:R-:W1:Y:S01]  /*09d0*/  LDC.64 R2, c[0x0][0x390] ;  /* 0x0000e400ff027b82 */ /* 0x000e620000000a00 */
[----:B------:R-:W-:-:S04]  /*09e0*/  IMAD R15, R17, R15, R14 ;  /* 0x0000000f110f7224 */ /* 0x000fc800078e020e */
[----:B-1----:R-:W-:-:S05]  /*09f0*/  IMAD.WIDE R2, R15, 0x4, R2 ;  /* 0x000000040f027825 */ /* 0x002fca00078e0202 */
[----:B0-----:R-:W-:Y:S01]  /*0a00*/  STG.E desc[UR6][R2.64], R26 ;  /* 0x0000001a02007986 */ /* 0x001fe2000c101906 */
[----:B------:R-:W-:Y:S05]  /*0a10*/  EXIT ;  /* 0x000000000000794d */ /* 0x000fea0003800000 */
.L_x_4:
[----:B------:R-:W-:-:S00]  /*0a20*/  BRA `(.L_x_4) ;  /* 0xfffffffc00fc7947 */ /* 0x000fc0000383ffff */
[----:B------:R-:W-:-:S00]  /*0a30*/  NOP ;  /* 0x0000000000007918 */ /* 0x000fc00000000000 */
        /* <DEDUP_REMOVED lines=12> */
.L_x_117:


//--------------------- .text._Z16headwise_softmaxPKfPfii --------------------------
	.section	.text._Z16headwise_softmaxPKfPfii,"ax",@progbits
	.align	128
        .global         _Z16headwise_softmaxPKfPfii
        .type           _Z16headwise_softmaxPKfPfii,@function
        .size           _Z16headwise_softmaxPKfPfii,(.L_x_114 - _Z16headwise_softmaxPKfPfii)
        .other          _Z16headwise_softmaxPKfPfii,@"STO_CUDA_ENTRY STV_DEFAULT"
_Z16headwise_softmaxPKfPfii:
.text._Z16headwise_softmaxPKfPfii:
[----:B------:R-:W-:Y:S01]  /*0000*/  LDC R1, c[0x0][0x37c] ;  /* 0x0000df00ff017b82 */ /* 0x000fe20000000800 */
[----:B------:R-:W0:Y:S07]  /*0010*/  S2R R2, SR_TID.Y ;  /* 0x0000000000027919 */ /* 0x000e2e0000002200 */
[----:B------:R-:W1:Y:S01]  /*0020*/  LDC R0, c[0x0][0x360] ;  /* 0x0000d800ff007b82 */ /* 0x000e620000000800 */
[----:B------:R-:W2:Y:S01]  /*0030*/  LDCU.64 UR8, c[0x0][0x390] ;  /* 0x00007200ff0877ac */ /* 0x000ea20008000a00 */
[----:B------:R-:W1:Y:S06]  /*0040*/  S2R R5, SR_TID.X ;  /* 0x0000000000057919 */ /* 0x000e6c0000002100 */
[----:B------:R-:W0:Y:S08]  /*0050*/  S2UR UR5, SR_CTAID.Y ;  /* 0x00000000000579c3 */ /* 0x000e300000002600 */
[----:B------:R-:W0:Y:S08]  /*0060*/  LDC R3, c[0x0][0x364] ;  /* 0x0000d900ff037b82 */ /* 0x000e300000000800 */
[----:B------:R-:W1:Y:S01]  /*0070*/  S2UR UR4, SR_CTAID.X ;  /* 0x00000000000479c3 */ /* 0x000e620000002500 */
[----:B0-----:R-:W-:-:S05]  /*0080*/  IMAD R3, R3, UR5, R2 ;  /* 0x0000000503037c24 */ /* 0x001fca000f8e0202 */
[----:B--2---:R-:W-:Y:S01]  /*0090*/  ISETP.GE.AND P0, PT, R3, UR8, PT ;  /* 0x0000000803007c0c */ /* 0x004fe2000bf06270 */
[----:B-1----:R-:W-:-:S05]  /*00a0*/  IMAD R0, R0, UR4, R5 ;  /* 0x0000000400007c24 */ /* 0x002fca000f8e0205 */
[----:B------:R-:W-:-:S13]  /*00b0*/  ISETP.GE.OR P0, PT, R0, UR9, P0 ;  /* 0x0000000900007c0c */ /* 0x000fda0008706670 */
[----:B------:R-:W-:Y:S05]  /*00c0*/  @P0 EXIT ;  /* 0x000000000000094d */ /* 0x000fea0003800000 */
[----:B------:R-:W0:Y:S01]  /*00d0*/  LDCU.64 UR10, c[0x0][0x380] ;  /* 0x00007000ff0a77ac */ /* 0x000e220008000a00 */
[----:B------:R-:W-:Y:S01]  /*00e0*/  IMAD R2, R0, UR8, R3 ;  /* 0x0000000800027c24 */ /* 0x000fe2000f8e0203 */
[----:B------:R-:W-:Y:S01]  /*00f0*/  MOV R0, 0xff800000 ;  /* 0xff80000000007802 */ /* 0x000fe20000000f00 */
[----:B------:R-:W-:Y:S02]  /*0100*/  UISETP.GE.U32.AND UP0, UPT, UR8, 0x10, UPT ;  /* 0x000000100800788c */ /* 0x000fe4000bf06070 */
[----:B------:R-:W-:Y:S01]  /*0110*/  IMAD R2, R2, UR8, RZ ;  /* 0x0000000802027c24 */ /* 0x000fe2000f8e02ff */
[----:B------:R-:W-:Y:S01]  /*0120*/  UMOV UR6, 0x20 ;  /* 0x0000002000067882 */ /* 0x000fe20000000000 */
[----:B------:R-:W-:Y:S01]  /*0130*/  UMOV UR7, 0x0 ;  /* 0x0000000000077882 */ /* 0x000fe20000000000 */
[----:B------:R-:W-:Y:S01]  /*0140*/  ULOP3.LUT UR12, UR8, 0xf, URZ, 0xc0, !UPT ;  /* 0x0000000f080c7892 */ /* 0x000fe2000f8ec0ff */
[----:B------:R-:W-:Y:S01]  /*0150*/  UMOV UR4, URZ ;  /* 0x000000ff00047c82 */ /* 0x000fe20008000000 */
[----:B------:R-:W1:Y:S01]  /*0160*/  LDCU.64 UR14, c[0x0][0x358] ;  /* 0x00006b00ff0e77ac */ /* 0x000e620008000a00 */
[----:B0-----:R-:W-:Y:S01]  /*0170*/  UIMAD.WIDE.U32 UR6, UR10, 0x1, UR6 ;  /* 0x000000010a0678a5 */ /* 0x001fe2000f8e0006 */
[----:B------:R-:W-:Y:S11]  /*0180*/  BRA.U !UP0, `(.L_x_5) ;  /* 0x0000000108987547 */ /* 0x000ff6000b800000 */
[----:B------:R-:W-:Y:S01]  /*0190*/  ULOP3.LUT UR4, UR8, 0x7ffffff0, URZ, 0xc0, !UPT ;  /* 0x7ffffff008047892 */ /* 0x000fe2000f8ec0ff */
[----:B------:R-:W-:Y:S01]  /*01a0*/  MOV R0, 0xff800000 ;  /* 0xff80000000007802 */ /* 0x000fe20000000f00 */
[----:B------:R-:W-:Y:S01]  /*01b0*/  UIADD3 UR5, UPT, UPT, UR7, UR11, URZ ;  /* 0x0000000b07057290 */ /* 0x000fe2000fffe0ff */
[----:B------:R-:W-:Y:S01]  /*01c0*/  MOV R3, R2 ;  /* 0x0000000200037202 */ /* 0x000fe20000000f00 */
[----:B------:R-:W-:-:S12]  /*01d0*/  UIADD3 UR8, UPT, UPT, -UR4, URZ, URZ ;  /* 0x000000ff04087290 */ /* 0x000fd8000fffe1ff */
.L_x_6:
[----:B------:R-:W-:Y:S02]  /*01e0*/  MOV R6, UR6 ;  /* 0x0000000600067c02 */ /* 0x000fe40008000f00 */
[----:B------:R-:W-:Y:S02]  /*01f0*/  MOV R5, UR5 ;  /* 0x0000000500057c02 */ /* 0x000fe40008000f00 */
[----:B------:R-:W-:Y:S02]  /*0200*/  MOV R4, R6 ;  /* 0x0000000600047202 */ /* 0x000fe40000000f00 */
[----:B------:R-:W-:-:S03]  /*0210*/  MOV R7, UR7 ;  /* 0x0000000700077c02 */ /* 0x000fc60008000f00 */
[----:B------:R-:W-:-:S05]  /*0220*/  IMAD.WIDE R4, R3, 0x4, R4 ;  /* 0x0000000403047825 */ /* 0x000fca00078e0204 */
[----:B-1----:R-:W2:Y:S04]  /*0230*/  LDG.E R7, desc[UR14][R4.64+-0x20] ;  /* 0xffffe00e04077981 */ /* 0x002ea8000c1e1900 */
[----:B------:R-:W2:Y:S04]  /*0240*/  LDG.E R6, desc[UR14][R4.64+-0x1c] ;  /* 0xffffe40e04067981 */ /* 0x000ea8000c1e1900 */
[----:B------:R-:W3:Y:S04]  /*0250*/  LDG.E R9, desc[UR14][R4.64+-0x18] ;  /* 0xffffe80e04097981 */ /* 0x000ee8000c1e1900 */
[----:B------:R-:W3:Y:S04]  /*0260*/  LDG.E R8, desc[UR14][R4.64+-0x14] ;  /* 0xffffec0e04087981 */ /* 0x000ee8000c1e1900 */
[----:B------:R-:W4:Y:S04]  /*0270*/  LDG.E R11, desc[UR14][R4.64+-0x10] ;  /* 0xfffff00e040b7981 */ /* 0x000f28000c1e1900 */
[----:B------:R-:W4:Y:S04]  /*0280*/  LDG.E R10, desc[UR14][R4.64+-0xc] ;  /* 0xfffff40e040a7981 */ /* 0x000f28000c1e1900 */
[----:B------:R-:W5:Y:S04]  /*0290*/  LDG.E R13, desc[UR14][R4.64+-0x8] ;  /* 0xfffff80e040d7981 */ /* 0x000f68000c1e1900 */
        /* <DEDUP_REMOVED lines=8> */
[----:B------:R-:W5:Y:S01]  /*0320*/  LDG.E R20, desc[UR14][R4.64+0x1c] ;  /* 0x00001c0e04147981 */ /* 0x000f62000c1e1900 */
[----:B------:R-:W-:Y:S01]  /*0330*/  UIADD3 UR8, UPT, UPT, UR8, 0x10, URZ ;  /* 0x0000001008087890 */ /* 0x000fe2000fffe0ff */
[----:B------:R-:W-:-:S03]  /*0340*/  IADD3 R3, PT, PT, R3, 0x10, RZ ;  /* 0x0000001003037810 */ /* 0x000fc60007ffe0ff */
[----:B------:R-:W-:Y:S01]  /*0350*/  UISETP.NE.AND UP0, UPT, UR8, URZ, UPT ;  /* 0x000000ff0800728c */ /* 0x000fe2000bf05270 */
[----:B--2---:R-:W-:-:S04]  /*0360*/  FMNMX3 R6, R0, R7, R6, !PT ;  /* 0x0000000700067276 */ /* 0x004fc80007800006 */
[----:B---3--:R-:W-:-:S04]  /*0370*/  FMNMX3 R6, R6, R9, R8, !PT ;  /* 0x0000000906067276 */ /* 0x008fc80007800008 */
[----:B----4-:R-:W-:-:S04]  /*0380*/  FMNMX3 R6, R6, R11, R10, !PT ;  /* 0x0000000b06067276 */ /* 0x010fc8000780000a */
[----:B-----5:R-:W-:-:S04]  /*0390*/  FMNMX3 R6, R6, R13, R12, !PT ;  /* 0x0000000d06067276 */ /* 0x020fc8000780000c */
[----:B------:R-:W-:-:S04]  /*03a0*/  FMNMX3 R6, R6, R15, R14, !PT ;  /* 0x0000000f06067276 */ /* 0x000fc8000780000e */
[----:B------:R-:W-:-:S04]  /*03b0*/  FMNMX3 R6, R6, R17, R16, !PT ;  /* 0x0000001106067276 */ /* 0x000fc80007800010 */
[----:B------:R-:W-:-:S04]  /*03c0*/  FMNMX3 R6, R6, R19, R18, !PT ;  /* 0x0000001306067276 */ /* 0x000fc80007800012 */
[----:B------:R-:W-:Y:S01]  /*03d0*/  FMNMX3 R0, R6, R21, R20, !PT ;  /* 0x0000001506007276 */ /* 0x000fe20007800014 */
[----:B------:R-:W-:Y:S06]  /*03e0*/  BRA.U UP0, `(.L_x_6) ;  /* 0xfffffffd007c7547 */ /* 0x000fec000b83ffff */
.L_x_5:
[----:B------:R-:W-:-:S09]  /*03f0*/  UISETP.NE.AND UP0, UPT, UR12, URZ, UPT ;  /* 0x000000ff0c00728c */ /* 0x000fd2000bf05270 */
[----:B------:R-:W-:Y:S05]  /*0400*/  BRA.U !UP0, `(.L_x_7) ;  /* 0x0000000108bc7547 */ /* 0x000fea000b800000 */
[----:B------:R-:W0:Y:S01]  /*0410*/  LDCU UR5, c[0x0][0x390] ;  /* 0x00007200ff0577ac */ /* 0x000e220008000800 */
[----:B------:R-:W-:Y:S02]  /*0420*/  UISETP.GE.U32.AND UP0, UPT, UR12, 0x8, UPT ;  /* 0x000000080c00788c */ /* 0x000fe4000bf06070 */
[----:B0-----:R-:W-:-:S04]  /*0430*/  ULOP3.LUT UR6, UR5, 0x7, URZ, 0xc0, !UPT ;  /* 0x0000000705067892 */ /* 0x001fc8000f8ec0ff */
[----:B------:R-:W-:-:S03]  /*0440*/  UISETP.NE.AND UP1, UPT, UR6, URZ, UPT ;  /* 0x000000ff0600728c */ /* 0x000fc6000bf25270 */
[----:B------:R-:W-:Y:S08]  /*0450*/  BRA.U !UP0, `(.L_x_8) ;  /* 0x0000000108407547 */ /* 0x000ff0000b800000 */
[----:B------:R-:W0:Y:S01]  /*0460*/  LDC.64 R4, c[0x0][0x380] ;  /* 0x0000e000ff047b82 */ /* 0x000e220000000a00 */
[----:B------:R-:W-:-:S05]  /*0470*/  IADD3 R3, PT, PT, R2, UR4, RZ ;  /* 0x0000000402037c10 */ /* 0x000fca000fffe0ff */
[----:B0-----:R-:W-:-:S05]  /*0480*/  IMAD.WIDE R4, R3, 0x4, R4 ;  /* 0x0000000403047825 */ /* 0x001fca00078e0204 */
[----:B-1----:R-:W2:Y:S04]  /*0490*/  LDG.E R3, desc[UR14][R4.64] ;  /* 0x0000000e04037981 */ /* 0x002ea8000c1e1900 */
[----:B------:R-:W2:Y:S04]  /*04a0*/  LDG.E R6, desc[UR14][R4.64+0x4] ;  /* 0x0000040e04067981 */ /* 0x000ea8000c1e1900 */
[----:B------:R-:W3:Y:S04]  /*04b0*/  LDG.E R8, desc[UR14][R4.64+0x8] ;  /* 0x0000080e04087981 */ /* 0x000ee8000c1e1900 */
[----:B------:R-:W3:Y:S04]  /*04c0*/  LDG.E R7, desc[UR14][R4.64+0xc] ;  /* 0x00000c0e04077981 */ /* 0x000ee8000c1e1900 */
[----:B------:R-:W4:Y:S04]  /*04d0*/  LDG.E R10, desc[UR14][R4.64+0x10] ;  /* 0x0000100e040a7981 */ /* 0x000f28000c1e1900 */
[----:B------:R-:W4:Y:S04]  /*04e0*/  LDG.E R9, desc[UR14][R4.64+0x14] ;  /* 0x0000140e04097981 */ /* 0x000f28000c1e1900 */
[----:B------:R-:W5:Y:S04]  /*04f0*/  LDG.E R12, desc[UR14][R4.64+0x18] ;  /* 0x0000180e040c7981 */ /* 0x000f68000c1e1900 */
[----:B------:R-:W5:Y:S01]  /*0500*/  LDG.E R11, desc[UR14][R4.64+0x1c] ;  /* 0x00001c0e040b7981 */ /* 0x000f62000c1e1900 */
[----:B------:R-:W-:Y:S01]  /*0510*/  UIADD3 UR4, UPT, UPT, UR4, 0x8, URZ ;  /* 0x0000000804047890 */ /* 0x000fe2000fffe0ff */
[----:B--2---:R-:W-:-:S04]  /*0520*/  FMNMX3 R3, R0, R3, R6, !PT ;  /* 0x0000000300037276 */ /* 0x004fc80007800006 */
[----:B---3--:R-:W-:-:S04]  /*0530*/  FMNMX3 R3, R3, R8, R7, !PT ;  /* 0x0000000803037276 */ /* 0x008fc80007800007 */
[----:B----4-:R-:W-:-:S04]  /*0540*/  FMNMX3 R3, R3, R10, R9, !PT ;  /* 0x0000000a03037276 */ /* 0x010fc80007800009 */
[----:B-----5:R-:W-:-:S07]  /*0550*/  FMNMX3 R0, R3, R12, R11, !PT ;  /* 0x0000000c03007276 */ /* 0x020fce000780000b */
.L_x_8:
[----:B------:R-:W-:Y:S05]  /*0560*/  BRA.U !UP1, `(.L_x_7) ;  /* 0x0000000109647547 */ /* 0x000fea000b800000 */
[----:B------:R-:W-:Y:S02]  /*0570*/  UISETP.GE.U32.AND UP0, UPT, UR6, 0x4, UPT ;  /* 0x000000040600788c */ /* 0x000fe4000bf06070 */
[----:B------:R-:W-:-:S04]  /*0580*/  ULOP3.LUT UR5, UR5, 0x3, URZ, 0xc0, !UPT ;  /* 0x0000000305057892 */ /* 0x000fc8000f8ec0ff */
        /* <DEDUP_REMOVED lines=8> */
[----:B------:R-:W3:Y:S01]  /*0610*/  LDG.E R8, desc[UR14][R4.64+0xc] ;  /* 0x00000c0e04087981 */ /* 0x000ee2000c1e1900 */
[----:B------:R-:W-:Y:S01]  /*0620*/  UIADD3 UR4, UPT, UPT, UR4, 0x4, URZ ;  /* 0x0000000404047890 */ /* 0x000fe2000fffe0ff */
[----:B--2---:R-:W-:-:S04]  /*0630*/  FMNMX3 R0, R0, R3, R6, !PT ;  /* 0x0000000300007276 */ /* 0x004fc80007800006 */
[----:B---3--:R-:W-:-:S07]  /*0640*/  FMNMX3 R0, R0, R7, R8, !PT ;  /* 0x0000000700007276 */ /* 0x008fce0007800008 */
.L_x_9:
[----:B------:R-:W-:Y:S05]  /*0650*/  BRA.U !UP1, `(.L_x_7) ;  /* 0x0000000109287547 */ /* 0x000fea000b800000 */
[----:B------:R-:W0:Y:S01]  /*0660*/  LDC.64 R6, c[0x0][0x380] ;  /* 0x0000e000ff067b82 */ /* 0x000e220000000a00 */
[----:B------:R-:W-:Y:S01]  /*0670*/  IADD3 R3, PT, PT, R2, UR4, RZ ;  /* 0x0000000402037c10 */ /* 0x000fe2000fffe0ff */
[----:B------:R-:W-:-:S12]  /*0680*/  UIADD3 UR5, UPT, UPT, -UR5, URZ, URZ ;  /* 0x000000ff05057290 */ /* 0x000fd8000fffe1ff */
.L_x_10:
[----:B0-----:R-:W-:-:S06]  /*0690*/  IMAD.WIDE R4, R3, 0x4, R6 ;  /* 0x0000000403047825 */ /* 0x001fcc00078e0206 */
[----:B-1----:R-:W2:Y:S01]  /*06a0*/  LDG.E R5, desc[UR14][R4.64] ;  /* 0x0000000e04057981 */ /* 0x002ea2000c1e1900 */
[----:B------:R-:W-:Y:S01]  /*06b0*/  UIADD3 UR5, UPT, UPT, UR5, 0x1, URZ ;  /* 0x0000000105057890 */ /* 0x000fe2000fffe0ff */
[----:B------:R-:W-:-:S03]  /*06c0*/  IADD3 R3, PT, PT, R3, 0x1, RZ ;  /* 0x0000000103037810 */ /* 0x000fc60007ffe0ff */
[----:B------:R-:W-:Y:S01]  /*06d0*/  UISETP.NE.AND UP0, UPT, UR5, URZ, UPT ;  /* 0x000000ff0500728c */ /* 0x000fe2000bf05270 */
[----:B--2---:R-:W-:-:S08]  /*06e0*/  FMNMX R0, R5, R0, !PT ;  /* 0x0000000005007209 */ /* 0x004fd00007800000 */
[----:B------:R-:W-:Y:S05]  /*06f0*/  BRA.U UP0, `(.L_x_10) ;  /* 0xfffffffd00e47547 */ /* 0x000fea000b83ffff */
.L_x_7:
[----:B------:R-:W0:Y:S01]  /*0700*/  LDCU UR5, c[0x0][0x390] ;  /* 0x00007200ff0577ac */ /* 0x000e220008000800 */
[----:B------:R-:W-:Y:S01]  /*0710*/  HFMA2 R3, -RZ, RZ, 0, 0 ;  /* 0x00000000ff037431 */ /* 0x000fe200000001ff */
[----:B------:R-:W2:Y:S01]  /*0720*/  LDCU.64 UR8, c[0x0][0x388] ;  /* 0x00007100ff0877ac */ /* 0x000ea20008000a00 */
[----:B------:R-:W-:Y:S01]  /*0730*/  UMOV UR6, 0x10 ;  /* 0x0000001000067882 */ /* 0x000fe20000000000 */
[----:B------:R-:W-:Y:S01]  /*0740*/  UMOV UR7, 0x0 ;  /* 0x0000000000077882 */ /* 0x000fe20000000000 */
[----:B------:R-:W-:Y:S01]  /*0750*/  UMOV UR4, URZ ;  /* 0x000000ff00047c82 */ /* 0x000fe20008000000 */
[----:B0-----:R-:W-:Y:S02]  /*0760*/  UISETP.GE.U32.AND UP1, UPT, UR5, 0x8, UPT ;  /* 0x000000080500788c */ /* 0x001fe4000bf26070 */
[----:B------:R-:W-:Y:S02]  /*0770*/  ULOP3.LUT UR13, UR5, 0x7, URZ, 0xc0, !UPT ;  /* 0x00000007050d7892 */ /* 0x000fe4000f8ec0ff */
[----:B--2---:R-:W-:-:S02]  /*0780*/  UIMAD.WIDE.U32 UR6, UR8, 0x1, UR6 ;  /* 0x00000001080678a5 */ /* 0x004fc4000f8e0006 */
[----:B------:R-:W-:-:S03]  /*0790*/  UISETP.NE.AND UP0, UPT, UR13, URZ, UPT ;  /* 0x000000ff0d00728c */ /* 0x000fc6000bf05270 */
[----:B------:R-:W-:Y:S08]  /*07a0*/  BRA.U !UP1, `(.L_x_11) ;  /* 0x0000000509d87547 */ /* 0x000ff0000b800000 */
[----:B------:R-:W0:Y:S01]  /*07b0*/  LDCU.64 UR10, c[0x0][0x380] ;  /* 0x00007000ff0a77ac */ /* 0x000e220008000a00 */
[----:B------:R-:W-:Y:S02]  /*07c0*/  MOV R3, RZ ;  /* 0x000000ff00037202 */ /* 0x000fe40000000f00 */
[----:B------:R-:W-:Y:S01]  /*07d0*/  MOV R8, R2 ;  /* 0x0000000200087202 */ /* 0x000fe20000000f00 */
[----:B------:R-:W-:Y:S02]  /*07e0*/  ULOP3.LUT UR4, UR5, 0x7ffffff8, URZ, 0xc0, !UPT ;  /* 0x7ffffff805047892 */ /* 0x000fe4000f8ec0ff */
[----:B------:R-:W-:Y:S02]  /*07f0*/  UIADD3 UR5, UPT, UPT, UR7, UR9, URZ ;  /* 0x0000000907057290 */ /* 0x000fe4000fffe0ff */
[----:B0-----:R-:W-:Y:S02]  /*0800*/  UIADD3 UR8, UP1, UPT, UR10, 0x10, URZ ;  /* 0x000000100a087890 */ /* 0x001fe4000ff3e0ff */
[----:B------:R-:W-:-:S02]  /*0810*/  UIADD3 UR10, UPT, UPT, -UR4, URZ, URZ ;  /* 0x000000ff040a7290 */ /* 0x000fc4000fffe1ff */
[----:B------:R-:W-:-:S12]  /*0820*/  UIADD3.X UR9, UPT, UPT, URZ, UR11, URZ, UP1, !UPT ;  /* 0x0000000bff097290 */ /* 0x000fd80008ffe4ff */
.L_x_12:
[----:B------:R-:W-:Y:S02]  /*0830*/  MOV R6, UR8 ;  /* 0x0000000800067c02 */ /* 0x000fe40008000f00 */
[----:B------:R-:W-:-:S03]  /*0840*/  MOV R7, UR9 ;  /* 0x0000000900077c02 */ /* 0x000fc60008000f00 */
[----:B------:R-:W-:-:S05]  /*0850*/  IMAD.WIDE R6, R8, 0x4, R6 ;  /* 0x0000000408067825 */ /* 0x000fca00078e0206 */
[----:B01----:R-:W2:Y:S01]  /*0860*/  LDG.E R5, desc[UR14][R6.64+-0x10] ;  /* 0xfffff00e06057981 */ /* 0x003ea2000c1e1900 */
[----:B------:R-:W-:Y:S01]  /*0870*/  HFMA2 R10, -RZ, RZ, 3.7421875, 0 ;  /* 0x437c0000ff0a7431 */ /* 0x000fe200000001ff */
[----:B------:R-:W-:Y:S02]  /*0880*/  MOV R9, 0x3bbb989d ;  /* 0x3bbb989d00097802 */ /* 0x000fe40000000f00 */
[----:B------:R-:W-:Y:S02]  /*0890*/  MOV R12, UR6 ;  /* 0x00000006000c7c02 */ /* 0x000fe40008000f00 */
[----:B------:R-:W-:Y:S01]  /*08a0*/  MOV R13, UR7 ;  /* 0x00000007000d7c02 */ /* 0x000fe20008000f00 */
[----:B--2---:R-:W-:-:S04]  /*08b0*/  FADD R4, R5, -R0 ;  /* 0x8000000005047221 */ /* 0x004fc80000000000 */
[----:B------:R-:W-:-:S04]  /*08c0*/  FFMA.SAT R5, R4, R9, 0.5 ;  /* 0x3f00000004057423 */ /* 0x000fc80000002009 */
[----:B------:R-:W-:-:S04]  /*08d0*/  FFMA.RM R11, R5, R10, 12582913 ;  /* 0x4b400001050b7423 */ /* 0x000fc8000000400a */
[C---:B------:R-:W-:Y:S01]  /*08e0*/  FADD R5, R11.reuse, -12583039 ;  /* 0xcb40007f0b057421 */ /* 0x040fe20000000000 */
[----:B------:R-:W-:-:S03]  /*08f0*/  SHF.L.U32 R11, R11, 0x17, RZ ;  /* 0x000000170b0b7819 */ /* 0x000fc600000006ff */
[----:B------:R-:W-:-:S04]  /*0900*/  FFMA R5, R4, 1.4426950216293334961, -R5 ;  /* 0x3fb8aa3b04057823 */ /* 0x000fc80000000805 */
[----:B------:R-:W-:Y:S01]  /*0910*/  FFMA R14, R4, 1.925963033500011079e-08, R5 ;  /* 0x32a57060040e7823 */ /* 0x000fe20000000005 */
[----:B------:R-:W-:Y:S02]  /*0920*/  MOV R5, UR5 ;  /* 0x0000000500057c02 */ /* 0x000fe40008000f00 */
[----:B------:R-:W-:-:S03]  /*0930*/  MOV R4, R12 ;  /* 0x0000000c00047202 */ /* 0x000fc60000000f00 */
[----:B------:R-:W0:Y:S02]  /*0940*/  MUFU.EX2 R14, R14 ;  /* 0x0000000e000e7308 */ /* 0x000e240000000800 */
[----:B------:R-:W-:-:S04]  /*0950*/  IMAD.WIDE R4, R8, 0x4, R4 ;  /* 0x0000000408047825 */ /* 0x000fc800078e0204 */
[----:B0-----:R-:W-:-:S05]  /*0960*/  FMUL R11, R11, R14 ;  /* 0x0000000e0b0b7220 */ /* 0x001fca0000400000 */
[----:B------:R0:W-:Y:S04]  /*0970*/  STG.E desc[UR14][R4.64+-0x10], R11 ;  /* 0xfffff00b04007986 */ /* 0x0001e8000c10190e */
[----:B------:R-:W2:Y:S02]  /*0980*/  LDG.E R13, desc[UR14][R6.64+-0xc] ;  /* 0xfffff40e060d7981 */ /* 0x000ea4000c1e1900 */
[----:B--2---:R-:W-:-:S04]  /*0990*/  FADD R12, R13, -R0 ;  /* 0x800000000d0c7221 */ /* 0x004fc80000000000 */
[----:B------:R-:W-:-:S04]  /*09a0*/  FFMA.SAT R13, R12, R9, 0.5 ;  /* 0x3f0000000c0d7423 */ /* 0x000fc80000002009 */
[----:B------:R-:W-:-:S04]  /*09b0*/  FFMA.RM R13, R13, R10, 12582913 ;  /* 0x4b4000010d0d7423 */ /* 0x000fc8000000400a */
[C---:B------:R-:W-:Y:S01]  /*09c0*/  FADD R15, R13.reuse, -12583039 ;  /* 0xcb40007f0d0f7421 */ /* 0x040fe20000000000 */
[----:B------:R-:W-:-:S03]  /*09d0*/  SHF.L.U32 R13, R13, 0x17, RZ ;  /* 0x000000170d0d7819 */ /* 0x000fc600000006ff */
[----:B------:R-:W-:-:S04]  /*09e0*/  FFMA R15, R12, 1.4426950216293334961, -R15 ;  /* 0x3fb8aa3b0c0f7823 */ /* 0x000fc8000000080f */
[----:B------:R-:W-:-:S04]  /*09f0*/  FFMA R15, R12, 1.925963033500011079e-08, R15 ;  /* 0x32a570600c0f7823 */ /* 0x000fc8000000000f */
[----:B------:R-:W1:Y:S02]  /*0a00*/  MUFU.EX2 R12, R15 ;  /* 0x0000000f000c7308 */ /* 0x000e640000000800 */
[----:B-1----:R-:W-:-:S05]  /*0a10*/  FMUL R13, R13, R12 ;  /* 0x0000000c0d0d7220 */ /* 0x002fca0000400000 */
        /* <DEDUP_REMOVED lines=56> */
[----:B------:R-:W2:Y:S01]  /*0da0*/  LDG.E R7, desc[UR14][R6.64+0xc] ;  /* 0x00000c0e06077981 */ /* 0x000ea2000c1e1900 */
[----:B------:R-:W-:Y:S01]  /*0db0*/  UIADD3 UR10, UPT, UPT, UR10, 0x8, URZ ;  /* 0x000000080a0a7890 */ /* 0x000fe2000fffe0ff */
[----:B------:R-:W-:-:S03]  /*0dc0*/  IADD3 R8, PT, PT, R8, 0x8, RZ ;  /* 0x0000000808087810 */ /* 0x000fc60007ffe0ff */
[----:B------:R-:W-:Y:S01]  /*0dd0*/  UISETP.NE.AND UP1, UPT, UR10, URZ, UPT ;  /* 0x000000ff0a00728c */ /* 0x000fe2000bf25270 */
[----:B--2---:R-:W-:-:S04]  /*0de0*/  FADD R12, R7, -R0 ;  /* 0x80000000070c7221 */ /* 0x004fc80000000000 */
[----:B------:R-:W-:-:S04]  /*0df0*/  FFMA.SAT R9, R12, R9, 0.5 ;  /* 0x3f0000000c097423 */ /* 0x000fc80000002009 */
[----:B------:R-:W-:Y:S01]  /*0e00*/  FFMA.RM R9, R9, R10, 12582913 ;  /* 0x4b40000109097423 */ /* 0x000fe2000000400a */
[----:B------:R-:W-:-:S03]  /*0e10*/  FADD R10, R11, R3 ;  /* 0x000000030b0a7221 */ /* 0x000fc60000000000 */
[C---:B------:R-:W-:Y:S01]  /*0e20*/  FADD R25, R9.reuse, -12583039 ;  /* 0xcb40007f09197421 */ /* 0x040fe20000000000 */
[----:B------:R-:W-:Y:S01]  /*0e30*/  SHF.L.U32 R9, R9, 0x17, RZ ;  /* 0x0000001709097819 */ /* 0x000fe200000006ff */
[----:B------:R-:W-:Y:S02]  /*0e40*/  FADD R10, R10, R13 ;  /* 0x0000000d0a0a7221 */ /* 0x000fe40000000000 */
[----:B------:R-:W-:Y:S02]  /*0e50*/  FFMA R25, R12, 1.4426950216293334961, -R25 ;  /* 0x3fb8aa3b0c197823 */ /* 0x000fe40000000819 */
[----:B------:R-:W-:Y:S02]  /*0e60*/  FADD R10, R10, R15 ;  /* 0x0000000f0a0a7221 */ /* 0x000fe40000000000 */
[----:B------:R-:W-:Y:S02]  /*0e70*/  FFMA R25, R12, 1.925963033500011079e-08, R25 ;  /* 0x32a570600c197823 */ /* 0x000fe40000000019 */
[----:B------:R-:W-:-:S02]  /*0e80*/  FADD R10, R10, R17 ;  /* 0x000000110a0a7221 */ /* 0x000fc40000000000 */
[----:B------:R-:W1:Y:S02]  /*0e90*/  MUFU.EX2 R12, R25 ;  /* 0x00000019000c7308 */ /* 0x000e640000000800 */
[----:B------:R-:W-:-:S04]  /*0ea0*/  FADD R10, R10, R19 ;  /* 0x000000130a0a7221 */ /* 0x000fc80000000000 */
[----:B------:R-:W-:-:S04]  /*0eb0*/  FADD R10, R10, R21 ;  /* 0x000000150a0a7221 */ /* 0x000fc80000000000 */
[----:B------:R-:W-:Y:S01]  /*0ec0*/  FADD R10, R10, R23 ;  /* 0x000000170a0a7221 */ /* 0x000fe20000000000 */
[----:B-1----:R-:W-:-:S04]  /*0ed0*/  FMUL R9, R9, R12 ;  /* 0x0000000c09097220 */ /* 0x002fc80000400000 */
[----:B------:R-:W-:Y:S01]  /*0ee0*/  FADD R3, R10, R9 ;  /* 0x000000090a037221 */ /* 0x000fe20000000000 */
[----:B------:R0:W-:Y:S01]  /*0ef0*/  STG.E desc[UR14][R4.64+0xc], R9 ;  /* 0x00000c0904007986 */ /* 0x0001e2000c10190e */
[----:B------:R-:W-:Y:S05]  /*0f00*/  BRA.U UP1, `(.L_x_12) ;  /* 0xfffffff901487547 */ /* 0x000fea000b83ffff */
.L_x_11:
[----:B------:R-:W-:Y:S05]  /*0f10*/  BRA.U !UP0, `(.L_x_13) ;  /* 0x0000000508d87547 */ /* 0x000fea000b800000 */
[----:B------:R-:W2:Y:S01]  /*0f20*/  LDCU UR5, c[0x0][0x390] ;  /* 0x00007200ff0577ac */ /* 0x000ea20008000800 */
[----:B------:R-:W-:Y:S02]  /*0f30*/  UISETP.GE.U32.AND UP0, UPT, UR13, 0x4, UPT ;  /* 0x000000040d00788c */ /* 0x000fe4000bf06070 */
[----:B--2---:R-:W-:-:S04]  /*0f40*/  ULOP3.LUT UR6, UR5, 0x3, URZ, 0xc0, !UPT ;  /* 0x0000000305067892 */ /* 0x004fc8000f8ec0ff */
[----:B------:R-:W-:-:S03]  /*0f50*/  UISETP.NE.AND UP1, UPT, UR6, URZ, UPT ;  /* 0x000000ff0600728c */ /* 0x000fc6000bf25270 */
[----:B------:R-:W-:Y:S08]  /*0f60*/  BRA.U !UP0, `(.L_x_14) ;  /* 0x0000000108e07547 */ /* 0x000ff0000b800000 */
[----:B0-----:R-:W0:Y:S01]  /*0f70*/  LDC.64 R4, c[0x0][0x380] ;  /* 0x0000e000ff047b82 */ /* 0x001e220000000a00 */
[----:B------:R-:W-:-:S05]  /*0f80*/  IADD3 R11, PT, PT, R2, UR4, RZ ;  /* 0x00000004020b7c10 */ /* 0x000fca000fffe0ff */
[----:B0-----:R-:W-:-:S05]  /*0f90*/  IMAD.WIDE R4, R11, 0x4, R4 ;  /* 0x000000040b047825 */ /* 0x001fca00078e0204 */
[----:B-1----:R-:W2:Y:S01]  /*0fa0*/  LDG.E R7, desc[UR14][R4.64] ;  /* 0x0000000e04077981 */ /* 0x002ea2000c1e1900 */
[----:B------:R-:W-:Y:S01]  /*0fb0*/  HFMA2 R8, -RZ, RZ, 0.96630859375, -0.0022525787353515625 ;  /* 0x3bbb989dff087431 */ /* 0x000fe200000001ff */
[----:B------:R-:W-:Y:S01]  /*0fc0*/  MOV R9, 0x437c0000 ;  /* 0x437c000000097802 */ /* 0x000fe20000000f00 */
[----:B--2---:R-:W-:-:S04]  /*0fd0*/  FADD R13, R7, -R0 ;  /* 0x80000000070d7221 */ /* 0x004fc80000000000 */
[----:B------:R-:W-:-:S04]  /*0fe0*/  FFMA.SAT R6, R13, R8, 0.5 ;  /* 0x3f0000000d067423 */ /* 0x000fc80000002008 */
[----:B------:R-:W-:Y:S02]  /*0ff0*/  FFMA.RM R10, R6, R9, 12582913 ;  /* 0x4b400001060a7423 */ /* 0x000fe40000004009 */
[----:B------:R-:W0:Y:S02]  /*1000*/  LDC.64 R6, c[0x0][0x388] ;  /* 0x0000e200ff067b82 */ /* 0x000e240000000a00 */
[C---:B------:R-:W-:Y:S01]  /*1010*/  FADD R12, R10.reuse, -12583039 ;  /* 0xcb40007f0a0c7421 */ /* 0x040fe20000000000 */
[----:B------:R-:W-:-:S03]  /*1020*/  SHF.L.U32 R10, R10, 0x17, RZ ;  /* 0x000000170a0a7819 */ /* 0x000fc600000006ff */
[----:B------:R-:W-:-:S04]  /*1030*/  FFMA R12, R13, 1.4426950216293334961, -R12 ;  /* 0x3fb8aa3b0d0c7823 */ /* 0x000fc8000000080c */
[----:B------:R-:W-:-:S04]  /*1040*/  FFMA R12, R13, 1.925963033500011079e-08, R12 ;  /* 0x32a570600d0c7823 */ /* 0x000fc8000000000c */
[----:B------:R-:W1:Y:S01]  /*1050*/  MUFU.EX2 R13, R12 ;  /* 0x0000000c000d7308 */ /* 0x000e620000000800 */
[----:B0-----:R-:W-:-:S04]  /*1060*/  IMAD.WIDE R6, R11, 0x4, R6 ;  /* 0x000000040b067825 */ /* 0x001fc800078e0206 */
[----:B-1----:R-:W-:-:S05]  /*1070*/  FMUL R10, R10, R13 ;  /* 0x0000000d0a0a7220 */ /* 0x002fca0000400000 */
[----:B------:R0:W-:Y:S04]  /*1080*/  STG.E desc[UR14][R6.64], R10 ;  /* 0x0000000a06007986 */ /* 0x0001e8000c10190e */
[----:B------:R-:W2:Y:S02]  /*1090*/  LDG.E R11, desc[UR14][R4.64+0x4] ;  /* 0x0000040e040b7981 */ /* 0x000ea4000c1e1900 */
[----:B--2---:R-:W-:-:S04]  /*10a0*/  FADD R11, R11, -R0 ;  /* 0x800000000b0b7221 */ /* 0x004fc80000000000 */
[----:B------:R-:W-:-:S04]  /*10b0*/  FFMA.SAT R14, R11, R8, 0.5 ;  /* 0x3f0000000b0e7423 */ /* 0x000fc80000002008 */
[----:B------:R-:W-:-:S04]  /*10c0*/  FFMA.RM R14, R14, R9, 12582913 ;  /* 0x4b4000010e0e7423 */ /* 0x000fc80000004009 */
[----:B------:R-:W-:-:S04]  /*10d0*/  FADD R16, R14, -12583039 ;  /* 0xcb40007f0e107421 */ /* 0x000fc80000000000 */
[----:B------:R-:W-:-:S04]  /*10e0*/  FFMA R16, R11, 1.4426950216293334961, -R16 ;  /* 0x3fb8aa3b0b107823 */ /* 0x000fc80000000810 */
[----:B------:R-:W-:Y:S01]  /*10f0*/  FFMA R16, R11, 1.925963033500011079e-08, R16 ;  /* 0x32a570600b107823 */ /* 0x000fe20000000010 */
[----:B------:R-:W-:-:S05]  /*1100*/  SHF.L.U32 R11, R14, 0x17, RZ ;  /* 0x000000170e0b7819 */ /* 0x000fca00000006ff */
[----:B------:R-:W1:Y:S02]  /*1110*/  MUFU.EX2 R16, R16 ;  /* 0x0000001000107308 */ /* 0x000e640000000800 */
[----:B-1----:R-:W-:-:S05]  /*1120*/  FMUL R11, R11, R16 ;  /* 0x000000100b0b7220 */ /* 0x002fca0000400000 */
[----:B------:R2:W-:Y:S04]  /*1130*/  STG.E desc[UR14][R6.64+0x4], R11 ;  /* 0x0000040b06007986 */ /* 0x0005e8000c10190e */
[----:B------:R-:W3:Y:S02]  /*1140*/  LDG.E R13, desc[UR14][R4.64+0x8] ;  /* 0x0000080e040d7981 */ /* 0x000ee4000c1e1900 */
[----:B---3--:R-:W-:-:S04]  /*1150*/  FADD R13, R13, -R0 ;  /* 0x800000000d0d7221 */ /* 0x008fc80000000000 */
        /* <DEDUP_REMOVED lines=9> */
[----:B------:R-:W3:Y:S01]  /*11f0*/  LDG.E R5, desc[UR14][R4.64+0xc] ;  /* 0x00000c0e04057981 */ /* 0x000ee2000c1e1900 */
[----:B0-----:R-:W-:Y:S01]  /*1200*/  FADD R10, R3, R10 ;  /* 0x0000000a030a7221 */ /* 0x001fe20000000000 */
[----:B------:R-:W-:-:S03]  /*1210*/  UIADD3 UR4, UPT, UPT, UR4, 0x4, URZ ;  /* 0x0000000404047890 */ /* 0x000fc6000fffe0ff */
[----:B------:R-:W-:-:S04]  /*1220*/  FADD R10, R10, R11 ;  /* 0x0000000b0a0a7221 */ /* 0x000fc80000000000 */
[----:B------:R-:W-:Y:S01]  /*1230*/  FADD R10, R10, R13 ;  /* 0x0000000d0a0a7221 */ /* 0x000fe20000000000 */
[----:B---3--:R-:W-:-:S04]  /*1240*/  FADD R15, R5, -R0 ;  /* 0x80000000050f7221 */ /* 0x008fc80000000000 */
[----:B------:R-:W-:-:S04]  /*1250*/  FFMA.SAT R8, R15, R8, 0.5 ;  /* 0x3f0000000f087423 */ /* 0x000fc80000002008 */
[----:B------:R-:W-:-:S04]  /*1260*/  FFMA.RM R8, R8, R9, 12582913 ;  /* 0x4b40000108087423 */ /* 0x000fc80000004009 */
[C---:B------:R-:W-:Y:S01]  /*1270*/  FADD R12, R8.reuse, -12583039 ;  /* 0xcb40007f080c7421 */ /* 0x040fe20000000000 */
[----:B------:R-:W-:-:S03]  /*1280*/  SHF.L.U32 R8, R8, 0x17, RZ ;  /* 0x0000001708087819 */ /* 0x000fc600000006ff */
[----:B------:R-:W-:-:S04]  /*1290*/  FFMA R12, R15, 1.4426950216293334961, -R12 ;  /* 0x3fb8aa3b0f0c7823 */ /* 0x000fc8000000080c */
[----:B------:R-:W-:-:S04]  /*12a0*/  FFMA R12, R15, 1.925963033500011079e-08, R12 ;  /* 0x32a570600f0c7823 */ /* 0x000fc8000000000c */
[----:B------:R-:W0:Y:S02]  /*12b0*/  MUFU.EX2 R9, R12 ;  /* 0x0000000c00097308 */ /* 0x000e240000000800 */
[----:B0-----:R-:W-:-:S04]  /*12c0*/  FMUL R9, R8, R9 ;  /* 0x0000000908097220 */ /* 0x001fc80000400000 */
[----:B------:R-:W-:Y:S01]  /*12d0*/  FADD R3, R10, R9 ;  /* 0x000000090a037221 */ /* 0x000fe20000000000 */
[----:B------:R2:W-:Y:S06]  /*12e0*/  STG.E desc[UR14][R6.64+0xc], R9 ;  /* 0x00000c0906007986 */ /* 0x0005ec000c10190e */
.L_x_14:
[----:B------:R-:W-:Y:S05]  /*12f0*/  BRA.U !UP1, `(.L_x_13) ;  /* 0x0000000109e07547 */ /* 0x000fea000b800000 */
[----:B------:R-:W-:Y:S02]  /*1300*/  UISETP.NE.AND UP0, UPT, UR6, 0x1, UPT ;  /* 0x000000010600788c */ /* 0x000fe4000bf05270 */
[----:B------:R-:W-:-:S04]  /*1310*/  ULOP3.LUT UR5, UR5, 0x1, URZ, 0xc0, !UPT ;  /* 0x0000000105057892 */ /* 0x000fc8000f8ec0ff */
[----:B------:R-:W-:-:S03]  /*1320*/  UISETP.NE.U32.AND UP1, UPT, UR5, 0x1, UPT ;  /* 0x000000010500788c */ /* 0x000fc6000bf25070 */
[----:B------:R-:W-:Y:S08]  /*1330*/  BRA.U !UP0, `(.L_x_15) ;  /* 0x0000000108807547 */ /* 0x000ff0000b800000 */
[----:B0-----:R-:W0:Y:S01]  /*1340*/  LDC.64 R4, c[0x0][0x380] ;  /* 0x0000e000ff047b82 */ /* 0x001e220000000a00 */
[----:B--2---:R-:W-:-:S05]  /*1350*/  IADD3 R13, PT, PT, R2, UR4, RZ ;  /* 0x00000004020d7c10 */ /* 0x004fca000fffe0ff */
        /* <DEDUP_REMOVED lines=16> */
[----:B------:R-:W2:Y:S01]  /*1460*/  LDG.E R5, desc[UR14][R4.64+0x4] ;  /* 0x0000040e04057981 */ /* 0x000ea2000c1e1900 */
[----:B------:R-:W-:Y:S01]  /*1470*/  FADD R3, R3, R8 ;  /* 0x0000000803037221 */ /* 0x000fe20000000000 */
[----:B------:R-:W-:Y:S01]  /*1480*/  UIADD3 UR4, UPT, UPT, UR4, 0x2, URZ ;  /* 0x0000000204047890 */ /* 0x000fe2000fffe0ff */
[----:B--2---:R-:W-:-:S04]  /*1490*/  FADD R9, R5, -R0 ;  /* 0x8000000005097221 */ /* 0x004fc80000000000 */
        /* <DEDUP_REMOVED lines=10> */
.L_x_15:
[----:B------:R-:W-:Y:S05]  /*1540*/  BRA.U UP1, `(.L_x_13) ;  /* 0x00000001014c7547 */ /* 0x000fea000b800000 */
[----:B0-----:R-:W0:Y:S01]  /*1550*/  LDC.64 R4, c[0x0][0x380] ;  /* 0x0000e000ff047b82 */ /* 0x001e220000000a00 */
[----:B--23--:R-:W-:-:S05]  /*1560*/  IADD3 R9, PT, PT, R2, UR4, RZ ;  /* 0x0000000402097c10 */ /* 0x00cfca000fffe0ff */
[----:B0-----:R-:W-:-:S06]  /*1570*/  IMAD.WIDE R4, R9, 0x4, R4 ;  /* 0x0000000409047825 */ /* 0x001fcc00078e0204 */
        /* <DEDUP_REMOVED lines=10> */
[----:B------:R-:W-:-:S06]  /*1620*/  FFMA R11, R0, 1.925963033500011079e-08, R11 ;  /* 0x32a57060000b7823 */ /* 0x000fcc000000000b */
[----:B------:R-:W1:Y:S01]  /*1630*/  MUFU.EX2 R11, R11 ;  /* 0x0000000b000b7308 */ /* 0x000e620000000800 */
[----:B0-----:R-:W-:-:S04]  /*1640*/  IMAD.WIDE R4, R9, 0x4, R6 ;  /* 0x0000000409047825 */ /* 0x001fc800078e0206 */
[----:B-1----:R-:W-:-:S04]  /*1650*/  FMUL R8, R8, R11 ;  /* 0x0000000b08087220 */ /* 0x002fc80000400000 */
[----:B------:R-:W-:Y:S01]  /*1660*/  FADD R3, R3, R8 ;  /* 0x0000000803037221 */ /* 0x000fe20000000000 */
[----:B------:R4:W-:Y:S06]  /*1670*/  STG.E desc[UR14][R4.64], R8 ;  /* 0x0000000804007986 */ /* 0x0009ec000c10190e */
.L_x_13:
[----:B------:R-:W5:Y:S01]  /*1680*/  LDCU UR5, c[0x0][0x390] ;  /* 0x00007200ff0577ac */ /* 0x000f620008000800 */
[----:B------:R-:W-:Y:S01]  /*1690*/  UMOV UR4, URZ ;  /* 0x000000ff00047c82 */ /* 0x000fe20008000000 */
[----:B-----5:R-:W-:-:S09]  /*16a0*/  UISETP.GE.U32.AND UP0, UPT, UR5, 0x10, UPT ;  /* 0x000000100500788c */ /* 0x020fd2000bf06070 */
[----:B------:R-:W-:Y:S05]  /*16b0*/  BRA.U !UP0, `(.L_x_16) ;  /* 0x0000001108307547 */ /* 0x000fea000b800000 */
[----:B------:R-:W5:Y:S01]  /*16c0*/  LDCU.64 UR6, c[0x0][0x388] ;  /* 0x00007100ff0677ac */ /* 0x000f620008000a00 */
[----:B--23--:R-:W-:Y:S01]  /*16d0*/  MOV R6, R2 ;  /* 0x0000000200067202 */ /* 0x00cfe20000000f00 */
[----:B------:R-:W-:-:S04]  /*16e0*/  ULOP3.LUT UR4, UR5, 0x7ffffff0, URZ, 0xc0, !UPT ;  /* 0x7ffffff005047892 */ /* 0x000fc8000f8ec0ff */
[----:B------:R-:W-:Y:S02]  /*16f0*/  UIADD3 UR8, UPT, UPT, -UR4, URZ, URZ ;  /* 0x000000ff04087290 */ /* 0x000fe4000fffe1ff */
[----:B-----5:R-:W-:-:S04]  /*1700*/  UIADD3 UR5, UP0, UPT, UR6, 0x20, URZ ;  /* 0x0000002006057890 */ /* 0x020fc8000ff1e0ff */
[----:B------:R-:W-:-:S12]  /*1710*/  UIADD3.X UR6, UPT, UPT, URZ, UR7, URZ, UP0, !UPT ;  /* 0x00000007ff067290 */ /* 0x000fd800087fe4ff */
.L_x_49:
[----:B0---4-:R-:W-:Y:S02]  /*1720*/  MOV R4, UR5 ;  /* 0x0000000500047c02 */ /* 0x011fe40008000f00 */
[----:B------:R-:W-:-:S03]  /*1730*/  MOV R5, UR6 ;  /* 0x0000000600057c02 */ /* 0x000fc60008000f00 */
[----:B------:R-:W-:-:S05]  /*1740*/  IMAD.WIDE R4, R6, 0x4, R4 ;  /* 0x0000000406047825 */ /* 0x000fca00078e0204 */
[----:B-1----:R-:W2:Y:S01]  /*1750*/  LDG.E R0, desc[UR14][R4.64+-0x20] ;  /* 0xffffe00e04007981 */ /* 0x002ea2000c1e1900 */
[----:B------:R-:W0:Y:S01]  /*1760*/  MUFU.RCP R8, R3 ;  /* 0x0000000300087308 */ /* 0x000e220000001000 */
[----:B------:R-:W-:Y:S01]  /*1770*/  UIADD3 UR8, UPT, UPT, UR8, 0x10, URZ ;  /* 0x0000001008087890 */ /* 0x000fe2000fffe0ff */
[----:B------:R-:W-:Y:S03]  /*1780*/  BSSY.RECONVERGENT B2, `(.L_x_17) ;  /* 0x000000c000027945 */ /* 0x000fe60003800200 */
[----:B------:R-:W-:Y:S01]  /*1790*/  UISETP.NE.AND UP0, UPT, UR8, URZ, UPT ;  /* 0x000000ff0800728c */ /* 0x000fe2000bf05270 */
[----:B0-----:R-:W-:-:S04]  /*17a0*/  FFMA R7, R8, -R3, 1 ;  /* 0x3f80000008077423 */ /* 0x001fc80000000803 */
[----:B------:R-:W-:Y:S01]  /*17b0*/  FFMA R7, R8, R7, R8 ;  /* 0x0000000708077223 */ /* 0x000fe20000000008 */
[----:B--2---:R-:W0:Y:S03]  /*17c0*/  FCHK P0, R0, R3 ;  /* 0x0000000300007302 */ /* 0x004e260000000000 */
[----:B------:R-:W-:-:S04]  /*17d0*/  FFMA R8, R0, R7, RZ ;  /* 0x0000000700087223 */ /* 0x000fc800000000ff */
[----:B------:R-:W-:-:S04]  /*17e0*/  FFMA R9, R8, -R3, R0 ;  /* 0x8000000308097223 */ /* 0x000fc80000000000 */
[----:B------:R-:W-:Y:S01]  /*17f0*/  FFMA R7, R7, R9, R8 ;  /* 0x0000000907077223 */ /* 0x000fe20000000008 */
[----:B0-----:R-:W-:Y:S06]  /*1800*/  @!P0 BRA `(.L_x_18) ;  /* 0x00000000000c8947 */ /* 0x001fec0003800000 */
[----:B------:R-:W-:-:S07]  /*1810*/  MOV R8, 0x1830 ;  /* 0x0000183000087802 */ /* 0x000fce0000000f00 */
[----:B------:R-:W-:Y:S05]  /*1820*/  CALL.REL.NOINC `($__internal_0_$__cuda_sm3x_div_rn_noftz_f32_slowpath) ;  /* 0x0000001c00887944 */ /* 0x000fea0003c00000 */
[----:B------:R-:W-:-:S07]  /*1830*/  MOV R7, R0 ;  /* 0x0000000000077202 */ /* 0x000fce0000000f00 */
.L_x_18:
[----:B------:R-:W-:Y:S05]  /*1840*/  BSYNC.RECONVERGENT B2 ;  /* 0x0000000000027941 */ /* 0x000fea0003800200 */
.L_x_17:
[----:B------:R-:W2:Y:S01]  /*1850*/  LDG.E R11, desc[UR14][R4.64+-0x1c] ;  /* 0xffffe40e040b7981 */ /* 0x000ea2000c1e1900 */
[----:B------:R-:W0:Y:S01]  /*1860*/  MUFU.RCP R0, R3 ;  /* 0x0000000300007308 */ /* 0x000e220000001000 */
[----:B------:R-:W-:Y:S02]  /*1870*/  BSSY.RECONVERGENT B2, `(.L_x_19) ;  /* 0x000000d000027945 */ /* 0x000fe40003800200 */
[----:B------:R1:W-:Y:S01]  /*1880*/  STG.E desc[UR14][R4.64+-0x20], R7 ;  /* 0xffffe00704007986 */ /* 0x0003e2000c10190e */
[----:B0-----:R-:W-:-:S04]  /*1890*/  FFMA R9, R0, -R3, 1 ;  /* 0x3f80000000097423 */ /* 0x001fc80000000803 */
[----:B------:R-:W-:Y:S01]  /*18a0*/  FFMA R0, R0, R9, R0 ;  /* 0x0000000900007223 */ /* 0x000fe20000000000 */
[----:B--2---:R-:W0:Y:S03]  /*18b0*/  FCHK P0, R11, R3 ;  /* 0x000000030b007302 */ /* 0x004e260000000000 */
[----:B------:R-:W-:-:S04]  /*18c0*/  FFMA R8, R0, R11, RZ ;  /* 0x0000000b00087223 */ /* 0x000fc800000000ff */
[----:B------:R-:W-:-:S04]  /*18d0*/  FFMA R9, R8, -R3, R11 ;  /* 0x8000000308097223 */ /* 0x000fc8000000000b */
[----:B------:R-:W-:Y:S01]  /*18e0*/  FFMA R9, R0, R9, R8 ;  /* 0x0000000900097223 */ /* 0x000fe20000000008 */
[----:B01----:R-:W-:Y:S06]  /*18f0*/  @!P0 BRA `(.L_x_20) ;  /* 0x0000000000108947 */ /* 0x003fec0003800000 */
[----:B------:R-:W-:Y:S02]  /*1900*/  MOV R0, R11 ;  /* 0x0000000b00007202 */ /* 0x000fe40000000f00 */
[----:B------:R-:W-:-:S07]  /*1910*/  MOV R8, 0x1930 ;  /* 0x0000193000087802 */ /* 0x000fce0000000f00 */
[----:B------:R-:W-:Y:S05]  /*1920*/  CALL.REL.NOINC `($__internal_0_$__cuda_sm3x_div_rn_noftz_f32_slowpath) ;  /* 0x0000001c00487944 */ /* 0x000fea0003c00000 */
[----:B------:R-:W-:-:S07]  /*1930*/  MOV R9, R0 ;  /* 0x0000000000097202 */ /* 0x000fce0000000f00 */
.L_x_20:
[----:B------:R-:W-:Y:S05]  /*1940*/  BSYNC.RECONVERGENT B2 ;  /* 0x0000000000027941 */ /* 0x000fea0003800200 */
.L_x_19:
        /* <DEDUP_REMOVED lines=15> */
.L_x_22:
[----:B------:R-:W-:Y:S05]  /*1a40*/  BSYNC.RECONVERGENT B2 ;  /* 0x0000000000027941 */ /* 0x000fea0003800200 */
.L_x_21:
        /* <DEDUP_REMOVED lines=15> */
.L_x_24:
[----:B------:R-:W-:Y:S05]  /*1b40*/  BSYNC.RECONVERGENT B2 ;  /* 0x0000000000027941 */ /* 0x000fea0003800200 */
.L_x_23:
        /* <DEDUP_REMOVED lines=15> */
.L_x_26:
[----:B------:R-:W-:Y:S05]  /*1c40*/  BSYNC.RECONVERGENT B2 ;  /* 0x0000000000027941 */ /* 0x000fea0003800200 */
.L_x_25:
        /* <DEDUP_REMOVED lines=15> */
.L_x_28:
[----:B------:R-:W-:Y:S05]  /*1d40*/  BSYNC.RECONVERGENT B2 ;  /* 0x0000000000027941 */ /* 0x000fea0003800200 */
.L_x_27:
        /* <DEDUP_REMOVED lines=15> */
.L_x_30:
[----:B------:R-:W-:Y:S05]  /*1e40*/  BSYNC.RECONVERGENT B2 ;  /* 0x0000000000027941 */ /* 0x000fea0003800200 */
.L_x_29:
        /* <DEDUP_REMOVED lines=15> */
.L_x_32:
[----:B------:R-:W-:Y:S05]  /*1f40*/  BSYNC.RECONVERGENT B2 ;  /* 0x0000000000027941 */ /* 0x000fea0003800200 */
.L_x_31:
        /* <DEDUP_REMOVED lines=15> */
.L_x_34:
[----:B------:R-:W-:Y:S05]  /*2040*/  BSYNC.RECONVERGENT B2 ;  /* 0x0000000000027941 */ /* 0x000fea0003800200 */
.L_x_33:
        /* <DEDUP_REMOVED lines=15> */
.L_x_36:
[----:B------:R-:W-:Y:S05]  /*2140*/  BSYNC.RECONVERGENT B2 ;  /* 0x0000000000027941 */ /* 0x000fea0003800200 */
.L_x_35:
        /* <DEDUP_REMOVED lines=15> */
.L_x_38:
[----:B------:R-:W-:Y:S05]  /*2240*/  BSYNC.RECONVERGENT B2 ;  /* 0x0000000000027941 */ /* 0x000fea0003800200 */
.L_x_37:
        /* <DEDUP_REMOVED lines=15> */
.L_x_40:
[----:B------:R-:W-:Y:S05]  /*2340*/  BSYNC.RECONVERGENT B2 ;  /* 0x0000000000027941 */ /* 0x000fea0003800200 */
.L_x_39:
        /* <DEDUP_REMOVED lines=15> */
.L_x_42:
[----:B------:R-:W-:Y:S05]  /*2440*/  BSYNC.RECONVERGENT B2 ;  /* 0x0000000000027941 */ /* 0x000fea0003800200 */
.L_x_41:
        /* <DEDUP_REMOVED lines=15> */
.L_x_44:
[----:B------:R-:W-:Y:S05]  /*2540*/  BSYNC.RECONVERGENT B2 ;  /* 0x0000000000027941 */ /* 0x000fea0003800200 */
.L_x_43:
        /* <DEDUP_REMOVED lines=15> */
.L_x_46:
[----:B------:R-:W-:Y:S05]  /*2640*/  BSYNC.RECONVERGENT B2 ;  /* 0x0000000000027941 */ /* 0x000fea0003800200 */
.L_x_45:
        /* <DEDUP_REMOVED lines=15> */
.L_x_48:
[----:B------:R-:W-:Y:S05]  /*2740*/  BSYNC.RECONVERGENT B2 ;  /* 0x0000000000027941 */ /* 0x000fea0003800200 */
.L_x_47:
[----:B------:R0:W-:Y:S01]  /*2750*/  STG.E desc[UR14][R4.64+0x1c], R9 ;  /* 0x00001c0904007986 */ /* 0x0001e2000c10190e */
[----:B------:R-:W-:Y:S01]  /*2760*/  IADD3 R6, PT, PT, R6, 0x10, RZ ;  /* 0x0000001006067810 */ /* 0x000fe20007ffe0ff */
[----:B------:R-:W-:Y:S06]  /*2770*/  BRA.U UP0, `(.L_x_49) ;  /* 0xffffffed00e87547 */ /* 0x000fec000b83ffff */
.L_x_16:
[----:B------:R-:W-:-:S13]  /*2780*/  ISETP.NE.AND P0, PT, RZ, UR12, PT ;  /* 0x0000000cff007c0c */ /* 0x000fda000bf05270 */
[----:B-1----:R-:W-:Y:S05]  /*2790*/  @!P0 EXIT ;  /* 0x000000000000894d */ /* 0x002fea0003800000 */
[----:B------:R-:W-:-:S09]  /*27a0*/  UISETP.GE.U32.AND UP0, UPT, UR12, 0x8, UPT ;  /* 0x000000080c00788c */ /* 0x000fd2000bf06070 */
[----:B------:R-:W-:Y:S05]  /*27b0*/  BRA.U !UP0, `(.L_x_50) ;  /* 0x0000000908107547 */ /* 0x000fea000b800000 */
[----:B0---4-:R-:W0:Y:S01]  /*27c0*/  LDC.64 R4, c[0x0][0x388] ;  /* 0x0000e200ff047b82 */ /* 0x011e220000000a00 */
[----:B--23--:R-:W-:-:S05]  /*27d0*/  IADD3 R7, PT, PT, R2, UR4, RZ ;  /* 0x0000000402077c10 */ /* 0x00cfca000fffe0ff */
[----:B0-----:R-:W-:-:S05]  /*27e0*/  IMAD.WIDE R4, R7, 0x4, R4 ;  /* 0x0000000407047825 */ /* 0x001fca00078e0204 */
[----:B------:R-:W2:Y:S01]  /*27f0*/  LDG.E R9, desc[UR14][R4.64] ;  /* 0x0000000e04097981 */ /* 0x000ea2000c1e1900 */
[----:B------:R-:W0:Y:S01]  /*2800*/  MUFU.RCP R0, R3 ;  /* 0x0000000300007308 */ /* 0x000e220000001000 */
[----:B------:R-:W-:Y:S01]  /*2810*/  BSSY.RECONVERGENT B2, `(.L_x_51) ;  /* 0x000000c000027945 */ /* 0x000fe20003800200 */
[----:B0-----:R-:W-:-:S04]  /*2820*/  FFMA R7, R0, -R3, 1 ;  /* 0x3f80000000077423 */ /* 0x001fc80000000803 */
[----:B------:R-:W-:Y:S02]  /*2830*/  FFMA R0, R0, R7, R0 ;  /* 0x0000000700007223 */ /* 0x000fe40000000000 */
[----:B--2---:R-:W0:Y:S02]  /*2840*/  FCHK P0, R9, R3 ;  /* 0x0000000309007302 */ /* 0x004e240000000000 */
[----:B------:R-:W-:-:S04]  /*2850*/  FFMA R6, R0, R9, RZ ;  /* 0x0000000900067223 */ /* 0x000fc800000000ff */
[----:B------:R-:W-:-:S04]  /*2860*/  FFMA R7, R6, -R3, R9 ;  /* 0x8000000306077223 */ /* 0x000fc80000000009 */
[----:B------:R-:W-:Y:S01]  /*2870*/  FFMA R7, R0, R7, R6 ;  /* 0x0000000700077223 */ /* 0x000fe20000000006 */
[----:B0-----:R-:W-:Y:S06]  /*2880*/  @!P0 BRA `(.L_x_52) ;  /* 0x0000000000108947 */ /* 0x001fec0003800000 */
[----:B------:R-:W-:Y:S02]  /*2890*/  MOV R0, R9 ;  /* 0x0000000900007202 */ /* 0x000fe40000000f00 */
[----:B------:R-:W-:-:S07]  /*28a0*/  MOV R8, 0x28c0 ;  /* 0x000028c000087802 */ /* 0x000fce0000000f00 */
[----:B------:R-:W-:Y:S05]  /*28b0*/  CALL.REL.NOINC `($__internal_0_$__cuda_sm3x_div_rn_noftz_f32_slowpath) ;  /* 0x0000000c00647944 */ /* 0x000fea0003c00000 */
[----:B------:R-:W-:-:S07]  /*28c0*/  MOV R7, R0 ;  /* 0x0000000000077202 */ /* 0x000fce0000000f00 */
.L_x_52:
[----:B------:R-:W-:Y:S05]  /*28d0*/  BSYNC.RECONVERGENT B2 ;  /* 0x0000000000027941 */ /* 0x000fea0003800200 */
.L_x_51:
        /* <DEDUP_REMOVED lines=15> */
.L_x_54:
[----:B------:R-:W-:Y:S05]  /*29d0*/  BSYNC.RECONVERGENT B2 ;  /* 0x0000000000027941 */ /* 0x000fea0003800200 */
.L_x_53:
        /* <DEDUP_REMOVED lines=15> */
.L_x_56:
[----:B------:R-:W-:Y:S05]  /*2ad0*/  BSYNC.RECONVERGENT B2 ;  /* 0x0000000000027941 */ /* 0x000fea0003800200 */
.L_x_55:
        /* <DEDUP_REMOVED lines=15> */
.L_x_58:
[----:B------:R-:W-:Y:S05]  /*2bd0*/  BSYNC.RECONVERGENT B2 ;  /* 0x0000000000027941 */ /* 0x000fea0003800200 */
.L_x_57:
        /* <DEDUP_REMOVED lines=15> */
.L_x_60:
[----:B------:R-:W-:Y:S05]  /*2cd0*/  BSYNC.RECONVERGENT B2 ;  /* 0x0000000000027941 */ /* 0x000fea0003800200 */
.L_x_59:
        /* <DEDUP_REMOVED lines=15> */
.L_x_62:
[----:B------:R-:W-:Y:S05]  /*2dd0*/  BSYNC.RECONVERGENT B2 ;  /* 0x0000000000027941 */ /* 0x000fea0003800200 */
.L_x_61:
        /* <DEDUP_REMOVED lines=15> */
.L_x_64:
[----:B------:R-:W-:Y:S05]  /*2ed0*/  BSYNC.RECONVERGENT B2 ;  /* 0x0000000000027941 */ /* 0x000fea0003800200 */
.L_x_63:
        /* <DEDUP_REMOVED lines=15> */
.L_x_66:
[----:B------:R-:W-:Y:S05]  /*2fd0*/  BSYNC.RECONVERGENT B2 ;  /* 0x0000000000027941 */ /* 0x000fea0003800200 */
.L_x_65:
[----:B------:R1:W-:Y:S01]  /*2fe0*/  STG.E desc[UR14][R4.64+0x1c], R9 ;  /* 0x00001c0904007986 */ /* 0x0003e2000c10190e */
[----:B------:R-:W-:-:S12]  /*2ff0*/  UIADD3 UR4, UPT, UPT, UR4, 0x8, URZ ;  /* 0x0000000804047890 */ /* 0x000fd8000fffe0ff */
.L_x_50:
[----:B------:R-:W-:-:S13]  /*3000*/  ISETP.NE.AND P0, PT, RZ, UR13, PT ;  /* 0x0000000dff007c0c */ /* 0x000fda000bf05270 */
[----:B------:R-:W-:Y:S05]  /*3010*/  @!P0 EXIT ;  /* 0x000000000000894d */ /* 0x000fea0003800000 */
[----:B------:R-:W5:Y:S01]  /*3020*/  LDCU UR5, c[0x0][0x390] ;  /* 0x00007200ff0577ac */ /* 0x000f620008000800 */
[----:B------:R-:W-:Y:S02]  /*3030*/  UISETP.GE.U32.AND UP0, UPT, UR13, 0x4, UPT ;  /* 0x000000040d00788c */ /* 0x000fe4000bf06070 */
[----:B-----5:R-:W-:-:S07]  /*3040*/  ULOP3.LUT UR5, UR5, 0x3, URZ, 0xc0, !UPT ;  /* 0x0000000305057892 */ /* 0x020fce000f8ec0ff */
[----:B------:R-:W-:Y:S05]  /*3050*/  BRA.U !UP0, `(.L_x_67) ;  /* 0x0000000508107547 */ /* 0x000fea000b800000 */
[----:B01--4-:R-:W0:Y:S01]  /*3060*/  LDC.64 R4, c[0x0][0x388] ;  /* 0x0000e200ff047b82 */ /* 0x013e220000000a00 */
        /* <DEDUP_REMOVED lines=16> */
.L_x_69:
[----:B------:R-:W-:Y:S05]  /*3170*/  BSYNC.RECONVERGENT B2 ;  /* 0x0000000000027941 */ /* 0x000fea0003800200 */
.L_x_68:
        /* <DEDUP_REMOVED lines=15> */
.L_x_71:
[----:B------:R-:W-:Y:S05]  /*3270*/  BSYNC.RECONVERGENT B2 ;  /* 0x0000000000027941 */ /* 0x000fea0003800200 */
.L_x_70:
        /* <DEDUP_REMOVED lines=15> */
.L_x_73:
[----:B------:R-:W-:Y:S05]  /*3370*/  BSYNC.RECONVERGENT B2 ;  /* 0x0000000000027941 */ /* 0x000fea0003800200 */
.L_x_72:
        /* <DEDUP_REMOVED lines=15> */
.L_x_75:
[----:B------:R-:W-:Y:S05]  /*3470*/  BSYNC.RECONVERGENT B2 ;  /* 0x0000000000027941 */ /* 0x000fea0003800200 */
.L_x_74:
[----:B------:R0:W-:Y:S01]  /*3480*/  STG.E desc[UR14][R4.64+0xc], R9 ;  /* 0x00000c0904007986 */ /* 0x0001e2000c10190e */
[----:B------:R-:W-:-:S12]  /*3490*/  UIADD3 UR4, UPT, UPT, UR4, 0x4, URZ ;  /* 0x0000000404047890 */ /* 0x000fd8000fffe0ff */
.L_x_67:
[----:B------:R-:W-:-:S13]  /*34a0*/  ISETP.NE.AND P0, PT, RZ, UR5, PT ;  /* 0x00000005ff007c0c */ /* 0x000fda000bf05270 */
[----:B------:R-:W-:Y:S05]  /*34b0*/  @!P0 EXIT ;  /* 0x000000000000894d */ /* 0x000fea0003800000 */
[----:B01--4-:R-:W0:Y:S01]  /*34c0*/  LDC.64 R4, c[0x0][0x388] ;  /* 0x0000e200ff047b82 */ /* 0x013e220000000a00 */
[----:B--2---:R-:W-:Y:S01]  /*34d0*/  IADD3 R11, PT, PT, R2, UR4, RZ ;  /* 0x00000004020b7c10 */ /* 0x004fe2000fffe0ff */
[----:B------:R-:W-:-:S12]  /*34e0*/  UIADD3 UR6, UPT, UPT, -UR5, URZ, URZ ;  /* 0x000000ff05067290 */ /* 0x000fd8000fffe1ff */
.L_x_78:
[----:B01-3--:R-:W-:-:S05]  /*34f0*/  IMAD.WIDE R6, R11, 0x4, R4 ;  /* 0x000000040b067825 */ /* 0x00bfca00078e0204 */
[----:B------:R-:W2:Y:S01]  /*3500*/  LDG.E R13, desc[UR14][R6.64] ;  /* 0x0000000e060d7981 */ /* 0x000ea2000c1e1900 */
        /* <DEDUP_REMOVED lines=15> */
.L_x_77:
[----:B------:R-:W-:Y:S05]  /*3600*/  BSYNC.RECONVERGENT B2 ;  /* 0x0000000000027941 */ /* 0x000fea0003800200 */
.L_x_76:
[----:B------:R1:W-:Y:S01]  /*3610*/  STG.E desc[UR14][R6.64], R9 ;  /* 0x0000000906007986 */ /* 0x0003e2000c10190e */
[----:B------:R-:W-:Y:S01]  /*3620*/  IADD3 R11, PT, PT, R11, 0x1, RZ ;  /* 0x000000010b0b7810 */ /* 0x000fe20007ffe0ff */
[----:B------:R-:W-:Y:S06]  /*3630*/  BRA.U UP0, `(.L_x_78) ;  /* 0xfffffffd00ac7547 */ /* 0x000fec000b83ffff */
[----:B------:R-:W-:Y:S05]  /*3640*/  EXIT ;  /* 0x000000000000794d */ /* 0x000fea0003800000 */
        .weak           $__internal_0_$__cuda_sm3x_div_rn_noftz_f32_slowpath
        .type           $__internal_0_$__cuda_sm3x_div_rn_noftz_f32_slowpath,@function
        .size           $__internal_0_$__cuda_sm3x_div_rn_noftz_f32_slowpath,(.L_x_114 - $__internal_0_$__cuda_sm3x_div_rn_noftz_f32_slowpath)
$__internal_0_$__cuda_sm3x_div_rn_noftz_f32_slowpath:
[----:B------:R-:W-:Y:S01]  /*3650*/  SHF.R.U32.HI R9, RZ, 0x17, R3 ;  /* 0x00000017ff097819 */ /* 0x000fe20000011603 */
[----:B------:R-:W-:Y:S01]  /*3660*/  BSSY.RECONVERGENT B0, `(.L_x_79) ;  /* 0x0000063000007945 */ /* 0x000fe20003800200 */
[----:B------:R-:W-:Y:S02]  /*3670*/  SHF.R.U32.HI R10, RZ, 0x17, R0 ;  /* 0x00000017ff0a7819 */ /* 0x000fe40000011600 */
[----:B------:R-:W-:Y:S02]  /*3680*/  LOP3.LUT R9, R9, 0xff, RZ, 0xc0, !PT ;  /* 0x000000ff09097812 */ /* 0x000fe400078ec0ff */
[----:B------:R-:W-:Y:S02]  /*3690*/  LOP3.LUT R14, R10, 0xff, RZ, 0xc0, !PT ;  /* 0x000000ff0a0e7812 */ /* 0x000fe400078ec0ff */
[----:B------:R-:W-:Y:S02]  /*36a0*/  IADD3 R15, PT, PT, R9, -0x1, RZ ;  /* 0xffffffff090f7810 */ /* 0x000fe40007ffe0ff */
[----:B------:R-:W-:-:S02]  /*36b0*/  IADD3 R12, PT, PT, R14, -0x1, RZ ;  /* 0xffffffff0e0c7810 */ /* 0x000fc40007ffe0ff */
[----:B------:R-:W-:Y:S02]  /*36c0*/  ISETP.GT.U32.AND P0, PT, R15, 0xfd, PT ;  /* 0x000000fd0f00780c */ /* 0x000fe40003f04070 */
[----:B------:R-:W-:Y:S02]  /*36d0*/  MOV R13, R3 ;  /* 0x00000003000d7202 */ /* 0x000fe40000000f00 */
[----:B------:R-:W-:-:S13]  /*36e0*/  ISETP.GT.U32.OR P0, PT, R12, 0xfd, P0 ;  /* 0x000000fd0c00780c */ /* 0x000fda0000704470 */
[----:B------:R-:W-:Y:S01]  /*36f0*/  @!P0 MOV R10, RZ ;  /* 0x000000ff000a8202 */ /* 0x000fe20000000f00 */
[----:B------:R-:W-:Y:S06]  /*3700*/  @!P0 BRA `(.L_x_80) ;  /* 0x00000000005c8947 */ /* 0x000fec0003800000 */
[----:B------:R-:W-:Y:S02]  /*3710*/  FSETP.GTU.FTZ.AND P0, PT, |R0|, +INF , PT ;  /* 0x7f8000000000780b */ /* 0x000fe40003f1c200 */
[----:B------:R-:W-:-:S04]  /*3720*/  FSETP.GTU.FTZ.AND P1, PT, |R3|, +INF , PT ;  /* 0x7f8000000300780b */ /* 0x000fc80003f3c200 */
[----:B------:R-:W-:-:S13]  /*3730*/  PLOP3.LUT P0, PT, P0, P1, PT, 0xf8, 0x8f ;  /* 0x00000000008f781c */ /* 0x000fda0000703f70 */
[----:B------:R-:W-:Y:S05]  /*3740*/  @P0 BRA `(.L_x_81) ;  /* 0x00000004004c0947 */ /* 0x000fea0003800000 */
[----:B------:R-:W-:-:S13]  /*3750*/  LOP3.LUT P0, RZ, R13, 0x7fffffff, R0, 0xc8, !PT ;  /* 0x7fffffff0dff7812 */ /* 0x000fda000780c800 */
[----:B------:R-:W-:Y:S05]  /*3760*/  @!P0 BRA `(.L_x_82) ;  /* 0x00000004003c8947 */ /* 0x000fea0003800000 */
[C---:B------:R-:W-:Y:S02]  /*3770*/  FSETP.NEU.FTZ.AND P2, PT, |R0|.reuse, +INF , PT ;  /* 0x7f8000000000780b */ /* 0x040fe40003f5d200 */
[----:B------:R-:W-:Y:S02]  /*3780*/  FSETP.NEU.FTZ.AND P1, PT, |R3|, +INF , PT ;  /* 0x7f8000000300780b */ /* 0x000fe40003f3d200 */
[----:B------:R-:W-:-:S11]  /*3790*/  FSETP.NEU.FTZ.AND P0, PT, |R0|, +INF , PT ;  /* 0x7f8000000000780b */ /* 0x000fd60003f1d200 */
[----:B------:R-:W-:Y:S05]  /*37a0*/  @!P1 BRA !P2, `(.L_x_82) ;  /* 0x00000004002c9947 */ /* 0x000fea0005000000 */
[----:B------:R-:W-:-:S04]  /*37b0*/  LOP3.LUT P2, RZ, R0, 0x7fffffff, RZ, 0xc0, !PT ;  /* 0x7fffffff00ff7812 */ /* 0x000fc8000784c0ff */
[----:B------:R-:W-:-:S13]  /*37c0*/  PLOP3.LUT P1, PT, P1, P2, PT, 0x2f, 0xf2 ;  /* 0x0000000000f2781c */ /* 0x000fda0000f24577 */
[----:B------:R-:W-:Y:S05]  /*37d0*/  @P1 BRA `(.L_x_83) ;  /* 0x0000000400181947 */ /* 0x000fea0003800000 */
[----:B------:R-:W-:-:S04]  /*37e0*/  LOP3.LUT P1, RZ, R13, 0x7fffffff, RZ, 0xc0, !PT ;  /* 0x7fffffff0dff7812 */ /* 0x000fc8000782c0ff */
[----:B------:R-:W-:-:S13]  /*37f0*/  PLOP3.LUT P0, PT, P0, P1, PT, 0x2f, 0xf2 ;  /* 0x0000000000f2781c */ /* 0x000fda0000702577 */
[----:B------:R-:W-:Y:S05]  /*3800*/  @P0 BRA `(.L_x_84) ;  /* 0x0000000400000947 */ /* 0x000fea0003800000 */
[----:B------:R-:W-:Y:S02]  /*3810*/  ISETP.GE.AND P0, PT, R12, RZ, PT ;  /* 0x000000ff0c00720c */ /* 0x000fe40003f06270 */
[----:B------:R-:W-:-:S11]  /*3820*/  ISETP.GE.AND P1, PT, R15, RZ, PT ;  /* 0x000000ff0f00720c */ /* 0x000fd60003f26270 */
[----:B------:R-:W-:Y:S01]  /*3830*/  @P0 MOV R10, RZ ;  /* 0x000000ff000a0202 */ /* 0x000fe20000000f00 */
[----:B------:R-:W-:Y:S01]  /*3840*/  @!P0 FFMA R0, R0, 1.84467440737095516160e+19, RZ ;  /* 0x5f80000000008823 */ /* 0x000fe200000000ff */
[----:B------:R-:W-:Y:S01]  /*3850*/  @!P0 MOV R10, 0xffffffc0 ;  /* 0xffffffc0000a8802 */ /* 0x000fe20000000f00 */
[----:B------:R-:W-:-:S03]  /*3860*/  @!P1 FFMA R13, R3, 1.84467440737095516160e+19, RZ ;  /* 0x5f800000030d9823 */ /* 0x000fc600000000ff */
[----:B------:R-:W-:-:S07]  /*3870*/  @!P1 IADD3 R10, PT, PT, R10, 0x40, RZ ;  /* 0x000000400a0a9810 */ /* 0x000fce0007ffe0ff */
.L_x_80:
[----:B------:R-:W-:Y:S01]  /*3880*/  LEA R12, R9, 0xc0800000, 0x17 ;  /* 0xc0800000090c7811 */ /* 0x000fe200078eb8ff */
[----:B------:R-:W-:Y:S01]  /*3890*/  BSSY.RECONVERGENT B1, `(.L_x_85) ;  /* 0x0000036000017945 */ /* 0x000fe20003800200 */
[----:B------:R-:W-:Y:S02]  /*38a0*/  IADD3 R14, PT, PT, R14, -0x7f, RZ ;  /* 0xffffff810e0e7810 */ /* 0x000fe40007ffe0ff */
[----:B------:R-:W-:-:S03]  /*38b0*/  IADD3 R16, PT, PT, -R12, R13, RZ ;  /* 0x0000000d0c107210 */ /* 0x000fc60007ffe1ff */
[----:B------:R-:W-:Y:S01]  /*38c0*/  IMAD R0, R14, -0x800000, R0 ;  /* 0xff8000000e007824 */ /* 0x000fe200078e0200 */
[----:B------:R-:W0:Y:S01]  /*38d0*/  MUFU.RCP R13, R16 ;  /* 0x00000010000d7308 */ /* 0x000e220000001000 */
[----:B------:R-:W-:-:S04]  /*38e0*/  FADD.FTZ R15, -R16, -RZ ;  /* 0x800000ff100f7221 */ /* 0x000fc80000010100 */
[----:B0-----:R-:W-:-:S04]  /*38f0*/  FFMA R12, R13, R15, 1 ;  /* 0x3f8000000d0c7423 */ /* 0x001fc8000000000f */
[----:B------:R-:W-:-:S04]  /*3900*/  FFMA R13, R13, R12, R13 ;  /* 0x0000000c0d0d7223 */ /* 0x000fc8000000000d */
[----:B------:R-:W-:-:S04]  /*3910*/  FFMA R12, R0, R13, RZ ;  /* 0x0000000d000c7223 */ /* 0x000fc800000000ff */
[----:B------:R-:W-:-:S04]  /*3920*/  FFMA R17, R15, R12, R0 ;  /* 0x0000000c0f117223 */ /* 0x000fc80000000000 */
[----:B------:R-:W-:Y:S01]  /*3930*/  FFMA R12, R13, R17, R12 ;  /* 0x000000110d0c7223 */ /* 0x000fe2000000000c */
[----:B------:R-:W-:-:S03]  /*3940*/  IADD3 R17, PT, PT, R14, 0x7f, -R9 ;  /* 0x0000007f0e117810 */ /* 0x000fc60007ffe809 */
[----:B------:R-:W-:Y:S01]  /*3950*/  FFMA R15, R15, R12, R0 ;  /* 0x0000000c0f0f7223 */ /* 0x000fe20000000000 */
[----:B------:R-:W-:-:S03]  /*3960*/  IADD3 R17, PT, PT, R17, R10, RZ ;  /* 0x0000000a11117210 */ /* 0x000fc60007ffe0ff */
[----:B------:R-:W-:-:S05]  /*3970*/  FFMA R0, R13, R15, R12 ;  /* 0x0000000f0d007223 */ /* 0x000fca000000000c */
[----:B------:R-:W-:-:S04]  /*3980*/  SHF.R.U32.HI R9, RZ, 0x17, R0 ;  /* 0x00000017ff097819 */ /* 0x000fc80000011600 */
[----:B------:R-:W-:-:S04]  /*3990*/  LOP3.LUT R9, R9, 0xff, RZ, 0xc0, !PT ;  /* 0x000000ff09097812 */ /* 0x000fc800078ec0ff */
[----:B------:R-:W-:-:S04]  /*39a0*/  IADD3 R14, PT, PT, R9, R17, RZ ;  /* 0x00000011090e7210 */ /* 0x000fc80007ffe0ff */
[----:B------:R-:W-:-:S04]  /*39b0*/  IADD3 R9, PT, PT, R14, -0x1, RZ ;  /* 0xffffffff0e097810 */ /* 0x000fc80007ffe0ff */
[----:B------:R-:W-:-:S13]  /*39c0*/  ISETP.GE.U32.AND P0, PT, R9, 0xfe, PT ;  /* 0x000000fe0900780c */ /* 0x000fda0003f06070 */
[----:B------:R-:W-:Y:S05]  /*39d0*/  @!P0 BRA `(.L_x_86) ;  /* 0x0000000000808947 */ /* 0x000fea0003800000 */
[----:B------:R-:W-:-:S13]  /*39e0*/  ISETP.GT.AND P0, PT, R14, 0xfe, PT ;  /* 0x000000fe0e00780c */ /* 0x000fda0003f04270 */
[----:B------:R-:W-:Y:S05]  /*39f0*/  @P0 BRA `(.L_x_87) ;  /* 0x00000000006c0947 */ /* 0x000fea0003800000 */
[----:B------:R-:W-:-:S13]  /*3a00*/  ISETP.GE.AND P0, PT, R14, 0x1, PT ;  /* 0x000000010e00780c */ /* 0x000fda0003f06270 */
[----:B------:R-:W-:Y:S05]  /*3a10*/  @P0 BRA `(.L_x_88) ;  /* 0x0000000000740947 */ /* 0x000fea0003800000 */
[----:B------:R-:W-:Y:S02]  /*3a20*/  ISETP.GE.AND P0, PT, R14, -0x18, PT ;  /* 0xffffffe80e00780c */ /* 0x000fe40003f06270 */
[----:B------:R-:W-:-:S11]  /*3a30*/  LOP3.LUT R0, R0, 0x80000000, RZ, 0xc0, !PT ;  /* 0x8000000000007812 */ /* 0x000fd600078ec0ff */
[----:B------:R-:W-:Y:S05]  /*3a40*/  @!P0 BRA `(.L_x_88) ;  /* 0x0000000000688947 */ /* 0x000fea0003800000 */
[-CC-:B------:R-:W-:Y:S01]  /*3a50*/  FFMA.RZ R9, R13, R15.reuse, R12.reuse ;  /* 0x0000000f0d097223 */ /* 0x180fe2000000c00c */
[C---:B------:R-:W-:Y:S02]  /*3a60*/  ISETP.NE.AND P2, PT, R14.reuse, RZ, PT ;  /* 0x000000ff0e00720c */ /* 0x040fe40003f45270 */
[C---:B------:R-:W-:Y:S02]  /*3a70*/  ISETP.NE.AND P1, PT, R14.reuse, RZ, PT ;  /* 0x000000ff0e00720c */ /* 0x040fe40003f25270 */
[----:B------:R-:W-:Y:S01]  /*3a80*/  LOP3.LUT R10, R9, 0x7fffff, RZ, 0xc0, !PT ;  /* 0x007fffff090a7812 */ /* 0x000fe200078ec0ff */
[CCC-:B------:R-:W-:Y:S01]  /*3a90*/  FFMA.RP R9, R13.reuse, R15.reuse, R12.reuse ;  /* 0x0000000f0d097223 */ /* 0x1c0fe2000000800c */
[----:B------:R-:W-:Y:S01]  /*3aa0*/  FFMA.RM R12, R13, R15, R12 ;  /* 0x0000000f0d0c7223 */ /* 0x000fe2000000400c */
[----:B------:R-:W-:Y:S02]  /*3ab0*/  IADD3 R13, PT, PT, R14, 0x20, RZ ;  /* 0x000000200e0d7810 */ /* 0x000fe40007ffe0ff */
[----:B------:R-:W-:-:S02]  /*3ac0*/  LOP3.LUT R10, R10, 0x800000, RZ, 0xfc, !PT ;  /* 0x008000000a0a7812 */ /* 0x000fc400078efcff */
[----:B------:R-:W-:Y:S02]  /*3ad0*/  IADD3 R14, PT, PT, -R14, RZ, RZ ;  /* 0x000000ff0e0e7210 */ /* 0x000fe40007ffe1ff */
[----:B------:R-:W-:Y:S02]  /*3ae0*/  SHF.L.U32 R13, R10, R13, RZ ;  /* 0x0000000d0a0d7219 */ /* 0x000fe400000006ff */
[----:B------:R-:W-:Y:S02]  /*3af0*/  FSETP.NEU.FTZ.AND P0, PT, R9, R12, PT ;  /* 0x0000000c0900720b */ /* 0x000fe40003f1d000 */
[----:B------:R-:W-:Y:S02]  /*3b00*/  SEL R9, R14, RZ, P2 ;  /* 0x000000ff0e097207 */ /* 0x000fe40001000000 */
[----:B------:R-:W-:Y:S02]  /*3b10*/  ISETP.NE.AND P1, PT, R13, RZ, P1 ;  /* 0x000000ff0d00720c */ /* 0x000fe40000f25270 */
[----:B------:R-:W-:-:S02]  /*3b20*/  SHF.R.U32.HI R9, RZ, R9, R10 ;  /* 0x00000009ff097219 */ /* 0x000fc4000001160a */
[----:B------:R-:W-:Y:S02]  /*3b30*/  PLOP3.LUT P0, PT, P0, P1, PT, 0xf8, 0x8f ;  /* 0x00000000008f781c */ /* 0x000fe40000703f70 */
[----:B------:R-:W-:Y:S02]  /*3b40*/  SHF.R.U32.HI R13, RZ, 0x1, R9 ;  /* 0x00000001ff0d7819 */ /* 0x000fe40000011609 */
[----:B------:R-:W-:-:S04]  /*3b50*/  SEL R10, RZ, 0x1, !P0 ;  /* 0x00000001ff0a7807 */ /* 0x000fc80004000000 */
[----:B------:R-:W-:-:S04]  /*3b60*/  LOP3.LUT R10, R10, 0x1, R13, 0xf8, !PT ;  /* 0x000000010a0a7812 */ /* 0x000fc800078ef80d */
[----:B------:R-:W-:-:S04]  /*3b70*/  LOP3.LUT R10, R10, R9, RZ, 0xc0, !PT ;  /* 0x000000090a0a7212 */ /* 0x000fc800078ec0ff */
[----:B------:R-:W-:-:S04]  /*3b80*/  IADD3 R13, PT, PT, R13, R10, RZ ;  /* 0x0000000a0d0d7210 */ /* 0x000fc80007ffe0ff */
[----:B------:R-:W-:Y:S01]  /*3b90*/  LOP3.LUT R0, R13, R0, RZ, 0xfc, !PT ;  /* 0x000000000d007212 */ /* 0x000fe200078efcff */
[----:B------:R-:W-:Y:S06]  /*3ba0*/  BRA `(.L_x_88) ;  /* 0x0000000000107947 */ /* 0x000fec0003800000 */
.L_x_87:
[----:B------:R-:W-:-:S04]  /*3bb0*/  LOP3.LUT R0, R0, 0x80000000, RZ, 0xc0, !PT ;  /* 0x8000000000007812 */ /* 0x000fc800078ec0ff */
[----:B------:R-:W-:Y:S01]  /*3bc0*/  LOP3.LUT R0, R0, 0x7f800000, RZ, 0xfc, !PT ;  /* 0x7f80000000007812 */ /* 0x000fe200078efcff */
[----:B------:R-:W-:Y:S06]  /*3bd0*/  BRA `(.L_x_88) ;  /* 0x0000000000047947 */ /* 0x000fec0003800000 */
.L_x_86:
[----:B------:R-:W-:-:S07]  /*3be0*/  LEA R0, R17, R0, 0x17 ;  /* 0x0000000011007211 */ /* 0x000fce00078eb8ff */
.L_x_88:
[----:B------:R-:W-:Y:S05]  /*3bf0*/  BSYNC.RECONVERGENT B1 ;  /* 0x0000000000017941 */ /* 0x000fea0003800200 */
.L_x_85:
[----:B------:R-:W-:Y:S05]  /*3c00*/  BRA `(.L_x_89) ;  /* 0x0000000000207947 */ /* 0x000fea0003800000 */
.L_x_84:
[----:B------:R-:W-:-:S04]  /*3c10*/  LOP3.LUT R0, R13, 0x80000000, R0, 0x48, !PT ;  /* 0x800000000d007812 */ /* 0x000fc800078e4800 */
[----:B------:R-:W-:Y:S01]  /*3c20*/  LOP3.LUT R0, R0, 0x7f800000, RZ, 0xfc, !PT ;  /* 0x7f80000000007812 */ /* 0x000fe200078efcff */
[----:B------:R-:W-:Y:S06]  /*3c30*/  BRA `(.L_x_89) ;  /* 0x0000000000147947 */ /* 0x000fec0003800000 */
.L_x_83:
[----:B------:R-:W-:Y:S01]  /*3c40*/  LOP3.LUT R0, R13, 0x80000000, R0, 0x48, !PT ;  /* 0x800000000d007812 */ /* 0x000fe200078e4800 */
[----:B------:R-:W-:Y:S06]  /*3c50*/  BRA `(.L_x_89) ;  /* 0x00000000000c7947 */ /* 0x000fec0003800000 */
.L_x_82:
[----:B------:R-:W0:Y:S01]  /*3c60*/  MUFU.RSQ R0, -QNAN ;  /* 0xffc0000000007908 */ /* 0x000e220000001400 */
[----:B------:R-:W-:Y:S05]  /*3c70*/  BRA `(.L_x_89) ;  /* 0x0000000000047947 */ /* 0x000fea0003800000 */
.L_x_81:
[----:B------:R-:W-:-:S07]  /*3c80*/  FADD.FTZ R0, R0, R3 ;  /* 0x0000000300007221 */ /* 0x000fce0000010000 */
.L_x_89:
[----:B------:R-:W-:Y:S05]  /*3c90*/  BSYNC.RECONVERGENT B0 ;  /* 0x0000000000007941 */ /* 0x000fea0003800200 */
.L_x_79:
[----:B------:R-:W-:-:S04]  /*3ca0*/  HFMA2 R9, -RZ, RZ, 0, 0 ;  /* 0x00000000ff097431 */ /* 0x000fc800000001ff */
[----:B0-----:R-:W-:Y:S05]  /*3cb0*/  RET.REL.NODEC R8 `(_Z16headwise_softmaxPKfPfii) ;  /* 0xffffffc008d07950 */ /* 0x001fea0003c3ffff */
.L_x_90:
        /* <DEDUP_REMOVED lines=12> */
.L_x_114:


//--------------------- .text._Z12headwise_QKTPKfS0_Pfiii --------------------------
	.section	.text._Z12headwise_QKTPKfS0_Pfiii,"ax",@progbits
	.align	128
        .global         _Z12headwise_QKTPKfS0_Pfiii
        .type           _Z12headwise_QKTPKfS0_Pfiii,@function
        .size           _Z12headwise_QKTPKfS0_Pfiii,(.L_x_116 - _Z12headwise_QKTPKfS0_Pfiii)
        .other          _Z12headwise_QKTPKfS0_Pfiii,@"STO_CUDA_ENTRY STV_DEFAULT"
_Z12headwise_QKTPKfS0_Pfiii:
.text._Z12headwise_QKTPKfS0_Pfiii:
[----:B------:R-:W-:Y:S01]  /*0000*/  LDC R1, c[0x0][0x37c] ;  /* 0x0000df00ff017b82 */ /* 0x000fe20000000800 */
[----:B------:R-:W0:Y:S07]  /*0010*/  S2R R3, SR_TID.Y ;  /* 0x0000000000037919 */ /* 0x000e2e0000002200 */
[----:B------:R-:W1:Y:S01]  /*0020*/  LDC R7, c[0x0][0x360] ;  /* 0x0000d800ff077b82 */ /* 0x000e620000000800 */
[----:B------:R-:W2:Y:S01]  /*0030*/  LDCU UR7, c[0x0][0x398] ;  /* 0x00007300ff0777ac */ /* 0x000ea20008000800 */
[----:B------:R-:W1:Y:S01]  /*0040*/  S2R R0, SR_TID.X ;  /* 0x0000000000007919 */ /* 0x000e620000002100 */
[----:B------:R-:W3:Y:S05]  /*0050*/  S2R R5, SR_TID.Z ;  /* 0x0000000000057919 */ /* 0x000eea0000002300 */
[----:B------:R-:W0:Y:S08]  /*0060*/  S2UR UR5, SR_CTAID.Y ;  /* 0x00000000000579c3 */ /* 0x000e300000002600 */
[----:B------:R-:W0:Y:S08]  /*0070*/  LDC R6, c[0x0][0x364] ;  /* 0x0000d900ff067b82 */ /* 0x000e300000000800 */
[----:B------:R-:W1:Y:S08]  /*0080*/  S2UR UR4, SR_CTAID.X ;  /* 0x00000000000479c3 */ /* 0x000e700000002500 */
[----:B------:R-:W3:Y:S08]  /*0090*/  S2UR UR6, SR_CTAID.Z ;  /* 0x00000000000679c3 */ /* 0x000ef00000002700 */
[----:B------:R-:W3:Y:S01]  /*00a0*/  LDC R8, c[0x0][0x368] ;  /* 0x0000da00ff087b82 */ /* 0x000ee20000000800 */
[----:B0-----:R-:W-:-:S05]  /*00b0*/  IMAD R6, R6, UR5, R3 ;  /* 0x0000000506067c24 */ /* 0x001fca000f8e0203 */
[----:B--2---:R-:W-:Y:S02]  /*00c0*/  ISETP.GE.AND P0, PT, R6, UR7, PT ;  /* 0x0000000706007c0c */ /* 0x004fe4000bf06270 */
[----:B------:R-:W0:Y:S01]  /*00d0*/  LDC R4, c[0x0][0x3a0] ;  /* 0x0000e800ff047b82 */ /* 0x000e220000000800 */
[----:B-1----:R-:W-:Y:S02]  /*00e0*/  IMAD R7, R7, UR4, R0 ;  /* 0x0000000407077c24 */ /* 0x002fe4000f8e0200 */
[----:B---3--:R-:W-:-:S03]  /*00f0*/  IMAD R8, R8, UR6, R5 ;  /* 0x0000000608087c24 */ /* 0x008fc6000f8e0205 */
[----:B0-----:R-:W-:-:S04]  /*0100*/  ISETP.GE.OR P0, PT, R7, R4, P0 ;  /* 0x000000040700720c */ /* 0x001fc80000706670 */
[----:B------:R-:W-:-:S13]  /*0110*/  ISETP.GE.OR P0, PT, R8, UR7, P0 ;  /* 0x0000000708007c0c */ /* 0x000fda0008706670 */
[----:B------:R-:W-:Y:S05]  /*0120*/  @P0 EXIT ;  /* 0x000000000000094d */ /* 0x000fea0003800000 */
[----:B------:R-:W-:Y:S01]  /*0130*/  IABS R5, R4 ;  /* 0x0000000400057213 */ /* 0x000fe20000000000 */
[----:B------:R-:W0:Y:S01]  /*0140*/  LDC R9, c[0x0][0x39c] ;  /* 0x0000e700ff097b82 */ /* 0x000e220000000800 */
[----:B------:R-:W1:Y:S01]  /*0150*/  LDCU.64 UR6, c[0x0][0x358] ;  /* 0x00006b00ff0677ac */ /* 0x000e620008000a00 */
[----:B------:R-:W-:Y:S01]  /*0160*/  MOV R13, RZ ;  /* 0x000000ff000d7202 */ /* 0x000fe20000000f00 */
[----:B------:R-:W2:Y:S08]  /*0170*/  I2F.RP R0, R5 ;  /* 0x0000000500007306 */ /* 0x000eb00000209400 */
[----:B--2---:R-:W2:Y:S02]  /*0180*/  MUFU.RCP R0, R0 ;  /* 0x0000000000007308 */ /* 0x004ea40000001000 */
[----:B--2---:R-:W-:-:S06]  /*0190*/  IADD3 R2, PT, PT, R0, 0xffffffe, RZ ;  /* 0x0ffffffe00027810 */ /* 0x004fcc0007ffe0ff */
[----:B------:R2:W3:Y:S02]  /*01a0*/  F2I.FTZ.U32.TRUNC.NTZ R3, R2 ;  /* 0x0000000200037305 */ /* 0x0004e4000021f000 */
[----:B--2---:R-:W-:Y:S02]  /*01b0*/  HFMA2 R2, -RZ, RZ, 0, 0 ;  /* 0x00000000ff027431 */ /* 0x004fe400000001ff */
[----:B---3--:R-:W-:-:S04]  /*01c0*/  IMAD.MOV R10, RZ, RZ, -R3 ;  /* 0x000000ffff0a7224 */ /* 0x008fc800078e0a03 */
[----:B------:R-:W-:Y:S01]  /*01d0*/  IMAD R11, R10, R5, RZ ;  /* 0x000000050a0b7224 */ /* 0x000fe200078e02ff */
[----:B0-----:R-:W-:-:S03]  /*01e0*/  IABS R10, R9 ;  /* 0x00000009000a7213 */ /* 0x001fc60000000000 */
[----:B------:R-:W-:-:S06]  /*01f0*/  IMAD.HI.U32 R3, R3, R11, R2 ;  /* 0x0000000b03037227 */ /* 0x000fcc00078e0002 */
[----:B------:R-:W-:-:S04]  /*0200*/  IMAD.HI.U32 R0, R3, R10, RZ ;  /* 0x0000000a03007227 */ /* 0x000fc800078e00ff */
[----:B------:R-:W-:-:S04]  /*0210*/  IMAD.MOV R3, RZ, RZ, -R0 ;  /* 0x000000ffff037224 */ /* 0x000fc800078e0a00 */
[----:B------:R-:W-:-:S05]  /*0220*/  IMAD R2, R5, R3, R10 ;  /* 0x0000000305027224 */ /* 0x000fca00078e020a */
[----:B------:R-:W-:-:S13]  /*0230*/  ISETP.GT.U32.AND P2, PT, R5, R2, PT ;  /* 0x000000020500720c */ /* 0x000fda0003f44070 */
[-C--:B------:R-:W-:Y:S01]  /*0240*/  @!P2 IADD3 R2, PT, PT, R2, -R5.reuse, RZ ;  /* 0x800000050202a210 */ /* 0x080fe20007ffe0ff */
[----:B------:R-:W-:Y:S01]  /*0250*/  @!P2 VIADD R0, R0, 0x1 ;  /* 0x000000010000a836 */ /* 0x000fe20000000000 */
[----:B------:R-:W-:Y:S02]  /*0260*/  ISETP.NE.AND P2, PT, R4, RZ, PT ;  /* 0x000000ff0400720c */ /* 0x000fe40003f45270 */
[----:B------:R-:W-:Y:S02]  /*0270*/  ISETP.GE.U32.AND P0, PT, R2, R5, PT ;  /* 0x000000050200720c */ /* 0x000fe40003f06070 */
[----:B------:R-:W-:-:S04]  /*0280*/  LOP3.LUT R2, R9, R4, RZ, 0x3c, !PT ;  /* 0x0000000409027212 */ /* 0x000fc800078e3cff */
[----:B------:R-:W-:-:S07]  /*0290*/  ISETP.GE.AND P1, PT, R2, RZ, PT ;  /* 0x000000ff0200720c */ /* 0x000fce0003f26270 */
[----:B------:R-:W-:-:S06]  /*02a0*/  @P0 IADD3 R0, PT, PT, R0, 0x1, RZ ;  /* 0x0000000100000810 */ /* 0x000fcc0007ffe0ff */
[----:B------:R-:W-:Y:S01]  /*02b0*/  @!P1 IMAD.MOV R0, RZ, RZ, -R0 ;  /* 0x000000ffff009224 */ /* 0x000fe200078e0a00 */
[----:B------:R-:W-:-:S04]  /*02c0*/  @!P2 LOP3.LUT R0, RZ, R4, RZ, 0x33, !PT ;  /* 0x00000004ff00a212 */ /* 0x000fc800078e33ff */
[----:B------:R-:W-:-:S13]  /*02d0*/  ISETP.GE.AND P0, PT, R0, 0x1, PT ;  /* 0x000000010000780c */ /* 0x000fda0003f06270 */
[----:B-1----:R-:W-:Y:S05]  /*02e0*/  @!P0 BRA `(.L_x_91) ;  /* 0x0000000800608947 */ /* 0x002fea0003800000 */
[C---:B------:R-:W-:Y:S01]  /*02f0*/  ISETP.GE.U32.AND P0, PT, R0.reuse, 0x10, PT ;  /* 0x000000100000780c */ /* 0x040fe20003f06070 */
[----:B------:R-:W-:Y:S01]  /*0300*/  IMAD R10, R7, R0, RZ ;  /* 0x00000000070a7224 */ /* 0x000fe200078e02ff */
[----:B------:R-:W-:Y:S01]  /*0310*/  LOP3.LUT R21, R0, 0xf, RZ, 0xc0, !PT ;  /* 0x0000000f00157812 */ /* 0x000fe200078ec0ff */
[----:B------:R-:W-:Y:S01]  /*0320*/  IMAD.MOV.U32 R13, RZ, RZ, RZ ;  /* 0x000000ffff0d7224 */ /* 0x000fe200078e00ff */
[----:B------:R-:W-:Y:S01]  /*0330*/  MOV R11, RZ ;  /* 0x000000ff000b7202 */ /* 0x000fe20000000f00 */
[-CC-:B------:R-:W-:Y:S01]  /*0340*/  IMAD R12, R6, R9.reuse, R10.reuse ;  /* 0x00000009060c7224 */ /* 0x180fe200078e020a */
[----:B------:R-:W-:Y:S01]  /*0350*/  ISETP.NE.AND P1, PT, R21, RZ, PT ;  /* 0x000000ff1500720c */ /* 0x000fe20003f25270 */
[----:B------:R-:W-:-:S06]  /*0360*/  IMAD R14, R8, R9, R10 ;  /* 0x00000009080e7224 */ /* 0x000fcc00078e020a */
[----:B------:R-:W-:Y:S06]  /*0370*/  @!P0 BRA `(.L_x_92) ;  /* 0x0000000400088947 */ /* 0x000fec0003800000 */
[----:B------:R-:W0:Y:S01]  /*0380*/  LDCU.64 UR4, c[0x0][0x388] ;  /* 0x00007100ff0477ac */ /* 0x000e220008000a00 */
[----:B------:R-:W-:Y:S01]  /*0390*/  LOP3.LUT R11, R0, 0x7ffffff0, RZ, 0xc0, !PT ;  /* 0x7ffffff0000b7812 */ /* 0x000fe200078ec0ff */
[----:B------:R-:W-:Y:S01]  /*03a0*/  IMAD.MOV.U32 R13, RZ, RZ, RZ ;  /* 0x000000ffff0d7224 */ /* 0x000fe200078e00ff */
[----:B------:R-:W-:Y:S01]  /*03b0*/  MOV R15, R14 ;  /* 0x0000000e000f7202 */ /* 0x000fe20000000f00 */
[----:B------:R-:W-:Y:S01]  /*03c0*/  IMAD.MOV.U32 R17, RZ, RZ, R12 ;  /* 0x000000ffff117224 */ /* 0x000fe200078e000c */
[----:B------:R-:W-:Y:S01]  /*03d0*/  IADD3 R16, PT, PT, -R11, RZ, RZ ;  /* 0x000000ff0b107210 */ /* 0x000fe20007ffe1ff */
[----:B0-----:R-:W-:-:S04]  /*03e0*/  UIADD3 UR4, UP0, UPT, UR4, 0x20, URZ ;  /* 0x0000002004047890 */ /* 0x001fc8000ff1e0ff */
[----:B------:R-:W-:-:S12]  /*03f0*/  UIADD3.X UR5, UPT, UPT, URZ, UR5, URZ, UP0, !UPT ;  /* 0x00000005ff057290 */ /* 0x000fd800087fe4ff */
.L_x_93:
[----:B------:R-:W0:Y:S01]  /*0400*/  LDC.64 R4, c[0x0][0x380] ;  /* 0x0000e000ff047b82 */ /* 0x000e220000000a00 */
[----:B------:R-:W-:Y:S01]  /*0410*/  MOV R3, UR5 ;  /* 0x0000000500037c02 */ /* 0x000fe20008000f00 */
[----:B------:R-:W-:-:S04]  /*0420*/  IMAD.U32 R2, RZ, RZ, UR4 ;  /* 0x00000004ff027e24 */ /* 0x000fc8000f8e00ff */
[----:B------:R-:W-:-:S05]  /*0430*/  IMAD.WIDE R2, R15, 0x4, R2 ;  /* 0x000000040f027825 */ /* 0x000fca00078e0202 */
[----:B------:R-:W2:Y:S04]  /*0440*/  LDG.E R22, desc[UR6][R2.64+-0x20] ;  /* 0xffffe00602167981 */ /* 0x000ea8000c1e1900 */
[----:B------:R-:W3:Y:S04]  /*0450*/  LDG.E R24, desc[UR6][R2.64+-0x1c] ;  /* 0xffffe40602187981 */ /* 0x000ee8000c1e1900 */
[----:B------:R-:W4:Y:S01]  /*0460*/  LDG.E R19, desc[UR6][R2.64+-0x18] ;  /* 0xffffe80602137981 */ /* 0x000f22000c1e1900 */
[----:B0-----:R-:W-:-:S05]  /*0470*/  IMAD.WIDE R4, R17, 0x4, R4 ;  /* 0x0000000411047825 */ /* 0x001fca00078e0204 */
[----:B------:R-:W2:Y:S04]  /*0480*/  LDG.E R18, desc[UR6][R4.64] ;  /* 0x0000000604127981 */ /* 0x000ea8000c1e1900 */
[----:B------:R-:W3:Y:S04]  /*0490*/  LDG.E R23, desc[UR6][R4.64+0x4] ;  /* 0x0000040604177981 */ /* 0x000ee8000c1e1900 */
[----:B------:R-:W4:Y:S04]  /*04a0*/  LDG.E R20, desc[UR6][R4.64+0x8] ;  /* 0x0000080604147981 */ /* 0x000f28000c1e1900 */
[----:B------:R-:W5:Y:S01]  /*04b0*/  LDG.E R28, desc[UR6][R4.64+0x3c] ;  /* 0x00003c06041c7981 */ /* 0x000f62000c1e1900 */
[----:B--2---:R-:W-:-:S03]  /*04c0*/  FFMA R22, R18, R22, R13 ;  /* 0x0000001612167223 */ /* 0x004fc6000000000d */
[----:B------:R-:W2:Y:S04]  /*04d0*/  LDG.E R13, desc[UR6][R4.64+0xc] ;  /* 0x00000c06040d7981 */ /* 0x000ea8000c1e1900 */
[----:B------:R-:W2:Y:S01]  /*04e0*/  LDG.E R18, desc[UR6][R2.64+-0x14] ;  /* 0xffffec0602127981 */ /* 0x000ea2000c1e1900 */
[----:B---3--:R-:W-:-:S03]  /*04f0*/  FFMA R25, R23, R24, R22 ;  /* 0x0000001817197223 */ /* 0x008fc60000000016 */
[----:B------:R-:W3:Y:S04]  /*0500*/  LDG.E R22, desc[UR6][R4.64+0x10] ;  /* 0x0000100604167981 */ /* 0x000ee8000c1e1900 */
[----:B------:R-:W3:Y:S01]  /*0510*/  LDG.E R23, desc[UR6][R2.64+-0x10] ;  /* 0xfffff00602177981 */ /* 0x000ee2000c1e1900 */
[----:B----4-:R-:W-:-:S03]  /*0520*/  FFMA R26, R20, R19, R25 ;  /* 0x00000013141a7223 */ /* 0x010fc60000000019 */
[----:B------:R-:W4:Y:S04]  /*0530*/  LDG.E R25, desc[UR6][R4.64+0x14] ;  /* 0x0000140604197981 */ /* 0x000f28000c1e1900 */
[----:B------:R-:W4:Y:S04]  /*0540*/  LDG.E R24, desc[UR6][R2.64+-0xc] ;  /* 0xfffff40602187981 */ /* 0x000f28000c1e1900 */
[----:B------:R-:W5:Y:S04]  /*0550*/  LDG.E R19, desc[UR6][R4.64+0x18] ;  /* 0x0000180604137981 */ /* 0x000f68000c1e1900 */
[----:B------:R-:W5:Y:S01]  /*0560*/  LDG.E R20, desc[UR6][R2.64+-0x8] ;  /* 0xfffff80602147981 */ /* 0x000f62000c1e1900 */
[----:B--2---:R-:W-:-:S03]  /*0570*/  FFMA R13, R13, R18, R26 ;  /* 0x000000120d0d7223 */ /* 0x004fc6000000001a */
[----:B------:R-:W2:Y:S01]  /*0580*/  LDG.E R18, desc[UR6][R2.64+-0x4] ;  /* 0xfffffc0602127981 */ /* 0x000ea2000c1e1900 */
[----:B---3--:R-:W-:-:S03]  /*0590*/  FFMA R22, R22, R23, R13 ;  /* 0x0000001716167223 */ /* 0x008fc6000000000d */
[----:B------:R-:W2:Y:S04]  /*05a0*/  LDG.E R13, desc[UR6][R4.64+0x1c] ;  /* 0x00001c06040d7981 */ /* 0x000ea8000c1e1900 */
[----:B------:R-:W3:Y:S01]  /*05b0*/  LDG.E R23, desc[UR6][R2.64] ;  /* 0x0000000602177981 */ /* 0x000ee2000c1e1900 */
[----:B----4-:R-:W-:-:S03]  /*05c0*/  FFMA R24, R25, R24, R22 ;  /* 0x0000001819187223 */ /* 0x010fc60000000016 */
[----:B------:R-:W3:Y:S04]  /*05d0*/  LDG.E R22, desc[UR6][R4.64+0x20] ;  /* 0x0000200604167981 */ /* 0x000ee8000c1e1900 */
[----:B------:R-:W4:Y:S01]  /*05e0*/  LDG.E R25, desc[UR6][R4.64+0x24] ;  /* 0x0000240604197981 */ /* 0x000f22000c1e1900 */
[----:B-----5:R-:W-:-:S03]  /*05f0*/  FFMA R26, R19, R20, R24 ;  /* 0x00000014131a7223 */ /* 0x020fc60000000018 */
[----:B------:R-:W4:Y:S04]  /*0600*/  LDG.E R24, desc[UR6][R2.64+0x4] ;  /* 0x0000040602187981 */ /* 0x000f28000c1e1900 */
[----:B------:R-:W5:Y:S04]  /*0610*/  LDG.E R19, desc[UR6][R4.64+0x28] ;  /* 0x0000280604137981 */ /* 0x000f68000c1e1900 */
[----:B------:R-:W5:Y:S01]  /*0620*/  LDG.E R20, desc[UR6][R2.64+0x8] ;  /* 0x0000080602147981 */ /* 0x000f62000c1e1900 */
[----:B--2---:R-:W-:-:S03]  /*0630*/  FFMA R13, R13, R18, R26 ;  /* 0x000000120d0d7223 */ /* 0x004fc6000000001a */
[----:B------:R-:W2:Y:S04]  /*0640*/  LDG.E R18, desc[UR6][R4.64+0x2c] ;  /* 0x00002c0604127981 */ /* 0x000ea8000c1e1900 */
        /* <DEDUP_REMOVED lines=8> */
[----:B------:R-:W5:Y:S04]  /*06d0*/  LDG.E R19, desc[UR6][R4.64+0x38] ;  /* 0x0000380604137981 */ /* 0x000f68000c1e1900 */
[----:B------:R-:W5:Y:S04]  /*06e0*/  LDG.E R20, desc[UR6][R2.64+0x18] ;  /* 0x0000180602147981 */ /* 0x000f68000c1e1900 */
[----:B------:R-:W5:Y:S01]  /*06f0*/  LDG.E R24, desc[UR6][R2.64+0x1c] ;  /* 0x00001c0602187981 */ /* 0x000f62000c1e1900 */
[----:B------:R-:W-:-:S05]  /*0700*/  VIADD R16, R16, 0x10 ;  /* 0x0000001010107836 */ /* 0x000fca0000000000 */
[----:B------:R-:W-:Y:S01]  /*0710*/  ISETP.NE.AND P0, PT, R16, RZ, PT ;  /* 0x000000ff1000720c */ /* 0x000fe20003f05270 */
[----:B------:R-:W-:Y:S01]  /*0720*/  VIADD R15, R15, 0x10 ;  /* 0x000000100f0f7836 */ /* 0x000fe20000000000 */
[----:B------:R-:W-:Y:S01]  /*0730*/  IADD3 R17, PT, PT, R17, 0x10, RZ ;  /* 0x0000001011117810 */ /* 0x000fe20007ffe0ff */
[----:B--2---:R-:W-:-:S04]  /*0740*/  FFMA R18, R18, R13, R27 ;  /* 0x0000000d12127223 */ /* 0x004fc8000000001b */
[----:B---3--:R-:W-:-:S04]  /*0750*/  FFMA R18, R23, R22, R18 ;  /* 0x0000001617127223 */ /* 0x008fc80000000012 */
[----:B----4-:R-:W-:-:S04]  /*0760*/  FFMA R18, R25, R26, R18 ;  /* 0x0000001a19127223 */ /* 0x010fc80000000012 */
[----:B-----5:R-:W-:-:S04]  /*0770*/  FFMA R19, R19, R20, R18 ;  /* 0x0000001413137223 */ /* 0x020fc80000000012 */
[----:B------:R-:W-:Y:S01]  /*0780*/  FFMA R13, R28, R24, R19 ;  /* 0x000000181c0d7223 */ /* 0x000fe20000000013 */
[----:B------:R-:W-:Y:S06]  /*0790*/  @P0 BRA `(.L_x_93) ;  /* 0xfffffffc00180947 */ /* 0x000fec000383ffff */
.L_x_92:
[----:B------:R-:W-:Y:S05]  /*07a0*/  @!P1 BRA `(.L_x_91) ;  /* 0x0000000400309947 */ /* 0x000fea0003800000 */
[----:B------:R-:W-:Y:S02]  /*07b0*/  ISETP.GE.U32.AND P0, PT, R21, 0x8, PT ;  /* 0x000000081500780c */ /* 0x000fe40003f06070 */
[----:B------:R-:W-:-:S04]  /*07c0*/  LOP3.LUT R23, R0, 0x7, RZ, 0xc0, !PT ;  /* 0x0000000700177812 */ /* 0x000fc800078ec0ff */
[----:B------:R-:W-:-:S07]  /*07d0*/  ISETP.NE.AND P1, PT, R23, RZ, PT ;  /* 0x000000ff1700720c */ /* 0x000fce0003f25270 */
[----:B------:R-:W-:Y:S06]  /*07e0*/  @!P0 BRA `(.L_x_94) ;  /* 0x00000000007c8947 */ /* 0x000fec0003800000 */
[----:B------:R-:W0:Y:S01]  /*07f0*/  LDC.64 R2, c[0x0][0x380] ;  /* 0x0000e000ff027b82 */ /* 0x000e220000000a00 */
[----:B------:R-:W-:Y:S01]  /*0800*/  IADD3 R15, PT, PT, R12, R11, RZ ;  /* 0x0000000b0c0f7210 */ /* 0x000fe20007ffe0ff */
[----:B------:R-:W-:-:S06]  /*0810*/  IMAD.IADD R17, R14, 0x1, R11 ;  /* 0x000000010e117824 */ /* 0x000fcc00078e020b */
[----:B------:R-:W1:Y:S01]  /*0820*/  LDC.64 R4, c[0x0][0x388] ;  /* 0x0000e200ff047b82 */ /* 0x000e620000000a00 */
[----:B0-----:R-:W-:-:S05]  /*0830*/  IMAD.WIDE R2, R15, 0x4, R2 ;  /* 0x000000040f027825 */ /* 0x001fca00078e0202 */
[----:B------:R-:W2:Y:S01]  /*0840*/  LDG.E R22, desc[UR6][R2.64] ;  /* 0x0000000602167981 */ /* 0x000ea2000c1e1900 */
[----:B-1----:R-:W-:-:S03]  /*0850*/  IMAD.WIDE R4, R17, 0x4, R4 ;  /* 0x0000000411047825 */ /* 0x002fc600078e0204 */
[----:B------:R-:W3:Y:S04]  /*0860*/  LDG.E R15, desc[UR6][R2.64+0x4] ;  /* 0x00000406020f7981 */ /* 0x000ee8000c1e1900 */
[----:B------:R-:W2:Y:S04]  /*0870*/  LDG.E R21, desc[UR6][R4.64] ;  /* 0x0000000604157981 */ /* 0x000ea8000c1e1900 */
        /* <DEDUP_REMOVED lines=9> */
[----:B------:R-:W5:Y:S01]  /*0910*/  LDG.E R27, desc[UR6][R4.64+0x1c] ;  /* 0x00001c06041b7981 */ /* 0x000f62000c1e1900 */
[----:B--2---:R-:W-:-:S03]  /*0920*/  FFMA R29, R22, R21, R13 ;  /* 0x00000015161d7223 */ /* 0x004fc6000000000d */
[----:B------:R-:W2:Y:S04]  /*0930*/  LDG.E R22, desc[UR6][R2.64+0x10] ;  /* 0x0000100602167981 */ /* 0x000ea8000c1e1900 */
[----:B------:R-:W2:Y:S04]  /*0940*/  LDG.E R21, desc[UR6][R2.64+0x14] ;  /* 0x0000140602157981 */ /* 0x000ea8000c1e1900 */
[----:B------:R-:W2:Y:S01]  /*0950*/  LDG.E R13, desc[UR6][R2.64+0x18] ;  /* 0x00001806020d7981 */ /* 0x000ea2000c1e1900 */
[----:B---3--:R-:W-:-:S04]  /*0960*/  FFMA R16, R15, R16, R29 ;  /* 0x000000100f107223 */ /* 0x008fc8000000001d */
[----:B----4-:R-:W-:-:S04]  /*0970*/  FFMA R16, R17, R18, R16 ;  /* 0x0000001211107223 */ /* 0x010fc80000000010 */
[----:B-----5:R-:W-:Y:S01]  /*0980*/  FFMA R19, R19, R20, R16 ;  /* 0x0000001413137223 */ /* 0x020fe20000000010 */
[----:B------:R-:W-:-:S03]  /*0990*/  IADD3 R11, PT, PT, R11, 0x8, RZ ;  /* 0x000000080b0b7810 */ /* 0x000fc60007ffe0ff */
[----:B--2---:R-:W-:-:S04]  /*09a0*/  FFMA R22, R22, R25, R19 ;  /* 0x0000001916167223 */ /* 0x004fc80000000013 */
[----:B------:R-:W-:-:S04]  /*09b0*/  FFMA R22, R21, R28, R22 ;  /* 0x0000001c15167223 */ /* 0x000fc80000000016 */
[----:B------:R-:W-:-:S04]  /*09c0*/  FFMA R13, R13, R26, R22 ;  /* 0x0000001a0d0d7223 */ /* 0x000fc80000000016 */
[----:B------:R-:W-:-:S07]  /*09d0*/  FFMA R13, R24, R27, R13 ;  /* 0x0000001b180d7223 */ /* 0x000fce000000000d */
.L_x_94:
        /* <DEDUP_REMOVED lines=18> */
[----:B------:R-:W5:Y:S01]  /*0b00*/  LDG.E R20, desc[UR6][R2.64+0xc] ;  /* 0x00000c0602147981 */ /* 0x000f62000c1e1900 */
[----:B------:R-:W-:-:S02]  /*0b10*/  VIADD R11, R11, 0x4 ;  /* 0x000000040b0b7836 */ /* 0x000fc40000000000 */
[----:B--2---:R-:W-:-:S04]  /*0b20*/  FFMA R12, R12, R14, R13 ;  /* 0x0000000e0c0c7223 */ /* 0x004fc8000000000d */
[----:B---3--:R-:W-:-:S04]  /*0b30*/  FFMA R12, R17, R16, R12 ;  /* 0x00000010110c7223 */ /* 0x008fc8000000000c */
[----:B----4-:R-:W-:-:S04]  /*0b40*/  FFMA R12, R19, R18, R12 ;  /* 0x00000012130c7223 */ /* 0x010fc8000000000c */
[----:B-----5:R-:W-:-:S07]  /*0b50*/  FFMA R13, R21, R20, R12 ;  /* 0x00000014150d7223 */ /* 0x020fce000000000c */
.L_x_95:
[----:B------:R-:W-:Y:S05]  /*0b60*/  @!P1 BRA `(.L_x_91) ;  /* 0x0000000000409947 */ /* 0x000fea0003800000 */
[----:B------:R-:W0:Y:S01]  /*0b70*/  LDC.64 R4, c[0x0][0x380] ;  /* 0x0000e000ff047b82 */ /* 0x000e220000000a00 */
[----:B------:R-:W-:Y:S01]  /*0b80*/  IADD3 R10, PT, PT, R10, R11, RZ ;  /* 0x0000000b0a0a7210 */ /* 0x000fe20007ffe0ff */
[----:B------:R-:W-:-:S04]  /*0b90*/  IMAD.MOV R12, RZ, RZ, -R15 ;  /* 0x000000ffff0c7224 */ /* 0x000fc800078e0a0f */
[-CC-:B------:R-:W-:Y:S02]  /*0ba0*/  IMAD R17, R8, R9.reuse, R10.reuse ;  /* 0x0000000908117224 */ /* 0x180fe400078e020a */
[----:B------:R-:W1:Y:S01]  /*0bb0*/  LDC.64 R2, c[0x0][0x388] ;  /* 0x0000e200ff027b82 */ /* 0x000e620000000a00 */
[----:B------:R-:W-:-:S07]  /*0bc0*/  IMAD R9, R6, R9, R10 ;  /* 0x0000000906097224 */ /* 0x000fce00078e020a */
.L_x_96:
[----:B-1----:R-:W-:-:S04]  /*0bd0*/  IMAD.WIDE R10, R17, 0x4, R2 ;  /* 0x00000004110a7825 */ /* 0x002fc800078e0202 */
[----:B0-----:R-:W-:Y:S02]  /*0be0*/  IMAD.WIDE R14, R9, 0x4, R4 ;  /* 0x00000004090e7825 */ /* 0x001fe400078e0204 */
[----:B------:R-:W2:Y:S04]  /*0bf0*/  LDG.E R10, desc[UR6][R10.64] ;  /* 0x000000060a0a7981 */ /* 0x000ea8000c1e1900 */
[----:B------:R-:W2:Y:S01]  /*0c00*/  LDG.E R14, desc[UR6][R14.64] ;  /* 0x000000060e0e7981 */ /* 0x000ea2000c1e1900 */
[----:B------:R-:W-:Y:S01]  /*0c10*/  IADD3 R12, PT, PT, R12, 0x1, RZ ;  /* 0x000000010c0c7810 */ /* 0x000fe20007ffe0ff */
[----:B------:R-:W-:Y:S01]  /*0c20*/  VIADD R17, R17, 0x1 ;  /* 0x0000000111117836 */ /* 0x000fe20000000000 */
[----:B------:R-:W-:Y:S02]  /*0c30*/  IADD3 R9, PT, PT, R9, 0x1, RZ ;  /* 0x0000000109097810 */ /* 0x000fe40007ffe0ff */
[----:B------:R-:W-:Y:S01]  /*0c40*/  ISETP.NE.AND P0, PT, R12, RZ, PT ;  /* 0x000000ff0c00720c */ /* 0x000fe20003f05270 */
[----:B--2---:R-:W-:-:S12]  /*0c50*/  FFMA R13, R14, R10, R13 ;  /* 0x0000000a0e0d7223 */ /* 0x004fd8000000000d */
[----:B------:R-:W-:Y:S05]  /*0c60*/  @P0 BRA `(.L_x_96) ;  /* 0xfffffffc00d80947 */ /* 0x000fea000383ffff */
.L_x_91:
[----:B------:R-:W-:-:S04]  /*0c70*/  I2FP.F32.S32 R0, R0 ;  /* 0x0000000000007245 */ /* 0x000fc80000201400 */
[----:B------:R0:W1:Y:S01]  /*0c80*/  MUFU.RSQ R5, R0 ;  /* 0x0000000000057308 */ /* 0x0000620000001400 */
[----:B------:R-:W-:-:S05]  /*0c90*/  VIADD R2, R0, 0xf3000000 ;  /* 0xf300000000027836 */ /* 0x000fca0000000000 */
[----:B------:R-:W-:-:S13]  /*0ca0*/  ISETP.GT.U32.AND P0, PT, R2, 0x727fffff, PT ;  /* 0x727fffff0200780c */ /* 0x000fda0003f04070 */
[----:B01----:R-:W-:Y:S05]  /*0cb0*/  @!P0 BRA `(.L_x_97) ;  /* 0x0000000000108947 */ /* 0x003fea0003800000 */
[----:B------:R-:W-:-:S07]  /*0cc0*/  MOV R4, 0xce0 ;  /* 0x00000ce000047802 */ /* 0x000fce0000000f00 */
[----:B------:R-:W-:Y:S05]  /*0cd0*/  CALL.REL.NOINC `($__internal_1_$__cuda_sm20_sqrt_rn_f32_slowpath) ;  /* 0x00000000006c7944 */ /* 0x000fea0003c00000 */
[----:B------:R-:W-:Y:S01]  /*0ce0*/  MOV R3, R0 ;  /* 0x0000000000037202 */ /* 0x000fe20000000f00 */
[----:B------:R-:W-:Y:S06]  /*0cf0*/  BRA `(.L_x_98) ;  /* 0x0000000000107947 */ /* 0x000fec0003800000 */
.L_x_97:
[----:B------:R-:W-:Y:S01]  /*0d00*/  FMUL.FTZ R3, R0, R5 ;  /* 0x0000000500037220 */ /* 0x000fe20000410000 */
[----:B------:R-:W-:-:S03]  /*0d10*/  FMUL.FTZ R2, R5, 0.5 ;  /* 0x3f00000005027820 */ /* 0x000fc60000410000 */
[----:B------:R-:W-:-:S04]  /*0d20*/  FFMA R0, -R3, R3, R0 ;  /* 0x0000000303007223 */ /* 0x000fc80000000100 */
[----:B------:R-:W-:-:S07]  /*0d30*/  FFMA R3, R0, R2, R3 ;  /* 0x0000000200037223 */ /* 0x000fce0000000003 */
.L_x_98:
[----:B------:R-:W0:Y:S01]  /*0d40*/  MUFU.RCP R0, R3 ;  /* 0x0000000300007308 */ /* 0x000e220000001000 */
[----:B------:R-:W-:Y:S07]  /*0d50*/  BSSY.RECONVERGENT B0, `(.L_x_99) ;  /* 0x000000c000007945 */ /* 0x000fee0003800200 */
[----:B------:R-:W1:Y:S01]  /*0d60*/  FCHK P0, R13, R3 ;  /* 0x000000030d007302 */ /* 0x000e620000000000 */
[----:B0-----:R-:W-:-:S04]  /*0d70*/  FFMA R5, R0, -R3, 1 ;  /* 0x3f80000000057423 */ /* 0x001fc80000000803 */
[----:B------:R-:W-:-:S04]  /*0d80*/  FFMA R0, R0, R5, R0 ;  /* 0x0000000500007223 */ /* 0x000fc80000000000 */
[----:B------:R-:W-:-:S04]  /*0d90*/  FFMA R2, R0, R13, RZ ;  /* 0x0000000d00027223 */ /* 0x000fc800000000ff */
[----:B------:R-:W-:-:S04]  /*0da0*/  FFMA R5, R2, -R3, R13 ;  /* 0x8000000302057223 */ /* 0x000fc8000000000d */
[----:B------:R-:W-:Y:S01]  /*0db0*/  FFMA R5, R0, R5, R2 ;  /* 0x0000000500057223 */ /* 0x000fe20000000002 */
[----:B-1----:R-:W-:Y:S06]  /*0dc0*/  @!P0 BRA `(.L_x_100) ;  /* 0x0000000000108947 */ /* 0x002fec0003800000 */
[----:B------:R-:W-:Y:S01]  /*0dd0*/  IMAD.MOV.U32 R0, RZ, RZ, R13 ;  /* 0x000000ffff007224 */ /* 0x000fe200078e000d */
[----:B------:R-:W-:-:S07]  /*0de0*/  MOV R2, 0xe00 ;  /* 0x00000e0000027802 */ /* 0x000fce0000000f00 */
[----:B------:R-:W-:Y:S05]  /*0df0*/  CALL.REL.NOINC `($__internal_2_$__cuda_sm3x_div_rn_noftz_f32_slowpath) ;  /* 0x0000000000847944 */ /* 0x000fea0003c00000 */
[----:B------:R-:W-:-:S07]  /*0e00*/  MOV R5, R0 ;  /* 0x0000000000057202 */ /* 0x000fce0000000f00 */
.L_x_100:
[----:B------:R-:W-:Y:S05]  /*0e10*/  BSYNC.RECONVERGENT B0 ;  /* 0x0000000000007941 */ /* 0x000fea0003800200 */
.L_x_99:
[----:B------:R-:W0:Y:S01]  /*0e20*/  LDCU UR4, c[0x0][0x398] ;  /* 0x00007300ff0477ac */ /* 0x000e220008000800 */
[----:B------:R-:W1:Y:S01]  /*0e30*/  LDC.64 R2, c[0x0][0x390] ;  /* 0x0000e400ff027b82 */ /* 0x000e620000000a00 */
[----:B0-----:R-:W-:-:S04]  /*0e40*/  IMAD R7, R7, UR4, R6 ;  /* 0x0000000407077c24 */ /* 0x001fc8000f8e0206 */
[----:B------:R-:W-:-:S04]  /*0e50*/  IMAD R7, R7, UR4, R8 ;  /* 0x0000000407077c24 */ /* 0x000fc8000f8e0208 */
[----:B-1----:R-:W-:-:S05]  /*0e60*/  IMAD.WIDE R2, R7, 0x4, R2 ;  /* 0x0000000407027825 */ /* 0x002fca00078e0202 */
[----:B------:R-:W-:Y:S01]  /*0e70*/  STG.E desc[UR6][R2.64], R5 ;  /* 0x0000000502007986 */ /* 0x000fe2000c101906 */
[----:B------:R-:W-:Y:S05]  /*0e80*/  EXIT ;  /* 0x000000000000794d */ /* 0x000fea0003800000 */
        .weak           $__internal_1_$__cuda_sm20_sqrt_rn_f32_slowpath
        .type           $__internal_1_$__cuda_sm20_sqrt_rn_f32_slowpath,@function
        .size           $__internal_1_$__cuda_sm20_sqrt_rn_f32_slowpath,($__internal_2_$__cuda_sm3x_div_rn_noftz_f32_slowpath - $__internal_1_$__cuda_sm20_sqrt_rn_f32_slowpath)
$__internal_1_$__cuda_sm20_sqrt_rn_f32_slowpath:
[----:B------:R-:W-:-:S13]  /*0e90*/  LOP3.LUT P0, RZ, R0, 0x7fffffff, RZ, 0xc0, !PT ;  /* 0x7fffffff00ff7812 */ /* 0x000fda000780c0ff */
[----:B------:R-:W-:Y:S01]  /*0ea0*/  @!P0 IMAD.MOV.U32 R2, RZ, RZ, R0 ;  /* 0x000000ffff028224 */ /* 0x000fe200078e0000 */
[----:B------:R-:W-:Y:S06]  /*0eb0*/  @!P0 BRA `(.L_x_101) ;  /* 0x0000000000448947 */ /* 0x000fec0003800000 */
[----:B------:R-:W-:-:S13]  /*0ec0*/  FSETP.GEU.FTZ.AND P0, PT, R0, RZ, PT ;  /* 0x000000ff0000720b */ /* 0x000fda0003f1e000 */
[----:B------:R-:W-:Y:S01]  /*0ed0*/  @!P0 MOV R2, 0x7fffffff ;  /* 0x7fffffff00028802 */ /* 0x000fe20000000f00 */
[----:B------:R-:W-:Y:S06]  /*0ee0*/  @!P0 BRA `(.L_x_101) ;  /* 0x0000000000388947 */ /* 0x000fec0003800000 */
[----:B------:R-:W-:-:S13]  /*0ef0*/  FSETP.GTU.FTZ.AND P0, PT, |R0|, +INF , PT ;  /* 0x7f8000000000780b */ /* 0x000fda0003f1c200 */
[----:B------:R-:W-:Y:S01]  /*0f00*/  @P0 FADD.FTZ R2, R0, 1 ;  /* 0x3f80000000020421 */ /* 0x000fe20000010000 */
[----:B------:R-:W-:Y:S06]  /*0f10*/  @P0 BRA `(.L_x_101) ;  /* 0x00000000002c0947 */ /* 0x000fec0003800000 */
[----:B------:R-:W-:-:S13]  /*0f20*/  FSETP.NEU.FTZ.AND P0, PT, |R0|, +INF , PT ;  /* 0x7f8000000000780b */ /* 0x000fda0003f1d200 */
[----:B------:R-:W-:Y:S01]  /*0f30*/  @!P0 IMAD.MOV.U32 R2, RZ, RZ, R0 ;  /* 0x000000ffff028224 */ /* 0x000fe200078e0000 */
[----:B------:R-:W-:Y:S06]  /*0f40*/  @!P0 BRA `(.L_x_101) ;  /* 0x0000000000208947 */ /* 0x000fec0003800000 */
[----:B------:R-:W-:-:S04]  /*0f50*/  FFMA R0, R0, 1.84467440737095516160e+19, RZ ;  /* 0x5f80000000007823 */ /* 0x000fc800000000ff */
[----:B------:R-:W0:Y:S02]  /*0f60*/  MUFU.RSQ R3, R0 ;  /* 0x0000000000037308 */ /* 0x000e240000001400 */
[----:B0-----:R-:W-:Y:S01]  /*0f70*/  FMUL.FTZ R5, R0, R3 ;  /* 0x0000000300057220 */ /* 0x001fe20000410000 */
[----:B------:R-:W-:-:S03]  /*0f80*/  FMUL.FTZ R3, R3, 0.5 ;  /* 0x3f00000003037820 */ /* 0x000fc60000410000 */
[----:B------:R-:W-:-:S04]  /*0f90*/  FADD.FTZ R2, -R5, -RZ ;  /* 0x800000ff05027221 */ /* 0x000fc80000010100 */
[----:B------:R-:W-:-:S04]  /*0fa0*/  FFMA R2, R5, R2, R0 ;  /* 0x0000000205027223 */ /* 0x000fc80000000000 */
[----:B------:R-:W-:-:S04]  /*0fb0*/  FFMA R2, R2, R3, R5 ;  /* 0x0000000302027223 */ /* 0x000fc80000000005 */
[----:B------:R-:W-:-:S07]  /*0fc0*/  FMUL.FTZ R2, R2, 2.3283064365386962891e-10 ;  /* 0x2f80000002027820 */ /* 0x000fce0000410000 */
.L_x_101:
[----:B------:R-:W-:Y:S01]  /*0fd0*/  HFMA2 R3, -RZ, RZ, 0, 0 ;  /* 0x00000000ff037431 */ /* 0x000fe200000001ff */
[----:B------:R-:W-:Y:S01]  /*0fe0*/  MOV R0, R2 ;  /* 0x0000000200007202 */ /* 0x000fe20000000f00 */
[----:B------:R-:W-:-:S04]  /*0ff0*/  IMAD.MOV.U32 R2, RZ, RZ, R4 ;  /* 0x000000ffff027224 */ /* 0x000fc800078e0004 */
[----:B------:R-:W-:Y:S05]  /*1000*/  RET.REL.NODEC R2 `(_Z12headwise_QKTPKfS0_Pfiii) ;  /* 0xffffffec02fc7950 */ /* 0x000fea0003c3ffff */
        .weak           $__internal_2_$__cuda_sm3x_div_rn_noftz_f32_slowpath
        .type           $__internal_2_$__cuda_sm3x_div_rn_noftz_f32_slowpath,@function
        .size           $__internal_2_$__cuda_sm3x_div_rn_noftz_f32_slowpath,(.L_x_116 - $__internal_2_$__cuda_sm3x_div_rn_noftz_f32_slowpath)
$__internal_2_$__cuda_sm3x_div_rn_noftz_f32_slowpath:
[----:B------:R-:W-:Y:S01]  /*1010*/  SHF.R.U32.HI R5, RZ, 0x17, R3 ;  /* 0x00000017ff057819 */ /* 0x000fe20000011603 */
[----:B------:R-:W-:Y:S01]  /*1020*/  BSSY.RECONVERGENT B1, `(.L_x_102) ;  /* 0x0000062000017945 */ /* 0x000fe20003800200 */
[----:B------:R-:W-:Y:S02]  /*1030*/  SHF.R.U32.HI R4, RZ, 0x17, R0 ;  /* 0x00000017ff047819 */ /* 0x000fe40000011600 */
[----:B------:R-:W-:Y:S02]  /*1040*/  LOP3.LUT R14, R5, 0xff, RZ, 0xc0, !PT ;  /* 0x000000ff050e7812 */ /* 0x000fe400078ec0ff */
[----:B------:R-:W-:-:S03]  /*1050*/  LOP3.LUT R11, R4, 0xff, RZ, 0xc0, !PT ;  /* 0x000000ff040b7812 */ /* 0x000fc600078ec0ff */
[----:B------:R-:W-:Y:S01]  /*1060*/  VIADD R9, R14, 0xffffffff ;  /* 0xffffffff0e097836 */ /* 0x000fe20000000000 */
[----:B------:R-:W-:-:S04]  /*1070*/  IADD3 R5, PT, PT, R11, -0x1, RZ ;  /* 0xffffffff0b057810 */ /* 0x000fc80007ffe0ff */
[----:B------:R-:W-:-:S04]  /*1080*/  ISETP.GT.U32.AND P0, PT, R9, 0xfd, PT ;  /* 0x000000fd0900780c */ /* 0x000fc80003f04070 */
[----:B------:R-:W-:-:S13]  /*1090*/  ISETP.GT.U32.OR P0, PT, R5, 0xfd, P0 ;  /* 0x000000fd0500780c */ /* 0x000fda0000704470 */
[----:B------:R-:W-:Y:S01]  /*10a0*/  @!P0 IMAD.MOV.U32 R4, RZ, RZ, RZ ;  /* 0x000000ffff048224 */ /* 0x000fe200078e00ff */
        /* <DEDUP_REMOVED lines=20> */
[----:B------:R-:W-:Y:S02]  /*11f0*/  @!P0 IMAD.MOV.U32 R4, RZ, RZ, -0x40 ;  /* 0xffffffc0ff048424 */ /* 0x000fe400078e00ff */
[----:B------:R-:W-:Y:S01]  /*1200*/  @!P0 FFMA R0, R0, 1.84467440737095516160e+19, RZ ;  /* 0x5f80000000008823 */ /* 0x000fe200000000ff */
[----:B------:R-:W-:Y:S02]  /*1210*/  @!P1 FFMA R3, R3, 1.84467440737095516160e+19, RZ ;  /* 0x5f80000003039823 */ /* 0x000fe400000000ff */
[----:B------:R-:W-:-:S07]  /*1220*/  @!P1 IADD3 R4, PT, PT, R4, 0x40, RZ ;  /* 0x0000004004049810 */ /* 0x000fce0007ffe0ff */
.L_x_103:
[----:B------:R-:W-:Y:S01]  /*1230*/  LEA R10, R14, 0xc0800000, 0x17 ;  /* 0xc08000000e0a7811 */ /* 0x000fe200078eb8ff */
[----:B------:R-:W-:Y:S03]  /*1240*/  BSSY.RECONVERGENT B2, `(.L_x_108) ;  /* 0x0000036000027945 */ /* 0x000fe60003800200 */
[----:B------:R-:W-:Y:S01]  /*1250*/  IADD3 R10, PT, PT, -R10, R3, RZ ;  /* 0x000000030a0a7210 */ /* 0x000fe20007ffe1ff */
[----:B------:R-:W-:-:S03]  /*1260*/  VIADD R3, R11, 0xffffff81 ;  /* 0xffffff810b037836 */ /* 0x000fc60000000000 */
[----:B------:R-:W0:Y:S01]  /*1270*/  MUFU.RCP R5, R10 ;  /* 0x0000000a00057308 */ /* 0x000e220000001000 */
[----:B------:R-:W-:Y:S01]  /*1280*/  FADD.FTZ R9, -R10, -RZ ;  /* 0x800000ff0a097221 */ /* 0x000fe20000010100 */
[----:B------:R-:W-:-:S03]  /*1290*/  IMAD R0, R3, -0x800000, R0 ;  /* 0xff80000003007824 */ /* 0x000fc600078e0200 */
        /* <DEDUP_REMOVED lines=11> */
[----:B------:R-:W-:-:S05]  /*1350*/  IADD3 R9, PT, PT, R3, R5, RZ ;  /* 0x0000000503097210 */ /* 0x000fca0007ffe0ff */
[----:B------:R-:W-:-:S05]  /*1360*/  VIADD R3, R9, 0xffffffff ;  /* 0xffffffff09037836 */ /* 0x000fca0000000000 */
        /* <DEDUP_REMOVED lines=9> */
[CCC-:B------:R-:W-:Y:S01]  /*1400*/  FFMA.RZ R3, R16.reuse, R12.reuse, R11.reuse ;  /* 0x0000000c10037223 */ /* 0x1c0fe2000000c00b */
[C---:B------:R-:W-:Y:S01]  /*1410*/  IADD3 R10, PT, PT, R9.reuse, 0x20, RZ ;  /* 0x00000020090a7810 */ /* 0x040fe20007ffe0ff */
[CCC-:B------:R-:W-:Y:S01]  /*1420*/  FFMA.RM R4, R16.reuse, R12.reuse, R11.reuse ;  /* 0x0000000c10047223 */ /* 0x1c0fe2000000400b */
[----:B------:R-:W-:Y:S02]  /*1430*/  ISETP.NE.AND P2, PT, R9, RZ, PT ;  /* 0x000000ff0900720c */ /* 0x000fe40003f45270 */
[----:B------:R-:W-:Y:S01]  /*1440*/  LOP3.LUT R5, R3, 0x7fffff, RZ, 0xc0, !PT ;  /* 0x007fffff03057812 */ /* 0x000fe200078ec0ff */
[----:B------:R-:W-:Y:S01]  /*1450*/  FFMA.RP R3, R16, R12, R11 ;  /* 0x0000000c10037223 */ /* 0x000fe2000000800b */
[----:B------:R-:W-:Y:S02]  /*1460*/  ISETP.NE.AND P1, PT, R9, RZ, PT ;  /* 0x000000ff0900720c */ /* 0x000fe40003f25270 */
[----:B------:R-:W-:Y:S02]  /*1470*/  LOP3.LUT R5, R5, 0x800000, RZ, 0xfc, !PT ;  /* 0x0080000005057812 */ /* 0x000fe400078efcff */
[----:B------:R-:W-:-:S02]  /*1480*/  IADD3 R9, PT, PT, -R9, RZ, RZ ;  /* 0x000000ff09097210 */ /* 0x000fc40007ffe1ff */
[----:B------:R-:W-:Y:S02]  /*1490*/  SHF.L.U32 R10, R5, R10, RZ ;  /* 0x0000000a050a7219 */ /* 0x000fe400000006ff */
[----:B------:R-:W-:Y:S02]  /*14a0*/  FSETP.NEU.FTZ.AND P0, PT, R3, R4, PT ;  /* 0x000000040300720b */ /* 0x000fe40003f1d000 */
[----:B------:R-:W-:Y:S02]  /*14b0*/  SEL R4, R9, RZ, P2 ;  /* 0x000000ff09047207 */ /* 0x000fe40001000000 */
[----:B------:R-:W-:Y:S02]  /*14c0*/  ISETP.NE.AND P1, PT, R10, RZ, P1 ;  /* 0x000000ff0a00720c */ /* 0x000fe40000f25270 */
[----:B------:R-:W-:Y:S02]  /*14d0*/  SHF.R.U32.HI R4, RZ, R4, R5 ;  /* 0x00000004ff047219 */ /* 0x000fe40000011605 */
[----:B------:R-:W-:-:S02]  /*14e0*/  PLOP3.LUT P0, PT, P0, P1, PT, 0xf8, 0x8f ;  /* 0x00000000008f781c */ /* 0x000fc40000703f70 */
[----:B------:R-:W-:Y:S02]  /*14f0*/  SHF.R.U32.HI R10, RZ, 0x1, R4 ;  /* 0x00000001ff0a7819 */ /* 0x000fe40000011604 */
[----:B------:R-:W-:-:S04]  /*1500*/  SEL R3, RZ, 0x1, !P0 ;  /* 0x00000001ff037807 */ /* 0x000fc80004000000 */
[----:B------:R-:W-:-:S04]  /*1510*/  LOP3.LUT R3, R3, 0x1, R10, 0xf8, !PT ;  /* 0x0000000103037812 */ /* 0x000fc800078ef80a */
[----:B------:R-:W-:-:S05]  /*1520*/  LOP3.LUT R3, R3, R4, RZ, 0xc0, !PT ;  /* 0x0000000403037212 */ /* 0x000fca00078ec0ff */
[----:B------:R-:W-:-:S05]  /*1530*/  IMAD.IADD R3, R10, 0x1, R3 ;  /* 0x000000010a037824 */ /* 0x000fca00078e0203 */
[----:B------:R-:W-:Y:S01]  /*1540*/  LOP3.LUT R0, R3, R0, RZ, 0xfc, !PT ;  /* 0x0000000003007212 */ /* 0x000fe200078efcff */
[----:B------:R-:W-:Y:S06]  /*1550*/  BRA `(.L_x_111) ;  /* 0x0000000000107947 */ /* 0x000fec0003800000 */
.L_x_110:
[----:B------:R-:W-:-:S04]  /*1560*/  LOP3.LUT R0, R0, 0x80000000, RZ, 0xc0, !PT ;  /* 0x8000000000007812 */ /* 0x000fc800078ec0ff */
[----:B------:R-:W-:Y:S01]  /*1570*/  LOP3.LUT R0, R0, 0x7f800000, RZ, 0xfc, !PT ;  /* 0x7f80000000007812 */ /* 0x000fe200078efcff */
[----:B------:R-:W-:Y:S06]  /*1580*/  BRA `(.L_x_111) ;  /* 0x0000000000047947 */ /* 0x000fec0003800000 */
.L_x_109:
[----:B------:R-:W-:-:S07]  /*1590*/  LEA R0, R5, R0, 0x17 ;  /* 0x0000000005007211 */ /* 0x000fce00078eb8ff */
.L_x_111:
[----:B------:R-:W-:Y:S05]  /*15a0*/  BSYNC.RECONVERGENT B2 ;  /* 0x0000000000027941 */ /* 0x000fea0003800200 */
.L_x_108:
[----:B------:R-:W-:Y:S05]  /*15b0*/  BRA `(.L_x_112) ;  /* 0x0000000000207947 */ /* 0x000fea0003800000 */
.L_x_107:
[----:B------:R-:W-:-:S04]  /*15c0*/  LOP3.LUT R0, R3, 0x80000000, R0, 0x48, !PT ;  /* 0x8000000003007812 */ /* 0x000fc800078e4800 */
[----:B------:R-:W-:Y:S01]  /*15d0*/  LOP3.LUT R0, R0, 0x7f800000, RZ, 0xfc, !PT ;  /* 0x7f80000000007812 */ /* 0x000fe200078efcff */
[----:B------:R-:W-:Y:S06]  /*15e0*/  BRA `(.L_x_112) ;  /* 0x0000000000147947 */ /* 0x000fec0003800000 */
.L_x_106:
[----:B------:R-:W-:Y:S01]  /*15f0*/  LOP3.LUT R0, R3, 0x80000000, R0, 0x48, !PT ;  /* 0x8000000003007812 */ /* 0x000fe200078e4800 */
[----:B------:R-:W-:Y:S06]  /*1600*/  BRA `(.L_x_112) ;  /* 0x00000000000c7947 */ /* 0x000fec0003800000 */
.L_x_105:
[----:B------:R-:W0:Y:S01]  /*1610*/  MUFU.RSQ R0, -QNAN ;  /* 0xffc0000000007908 */ /* 0x000e220000001400 */
[----:B------:R-:W-:Y:S05]  /*1620*/  BRA `(.L_x_112) ;  /* 0x0000000000047947 */ /* 0x000fea0003800000 */
.L_x_104:
[----:B------:R-:W-:-:S07]  /*1630*/  FADD.FTZ R0, R0, R3 ;  /* 0x0000000300007221 */ /* 0x000fce0000010000 */
.L_x_112:
[----:B------:R-:W-:Y:S05]  /*1640*/  BSYNC.RECONVERGENT B1 ;  /* 0x0000000000017941 */ /* 0x000fea0003800200 */
.L_x_102:
[----:B------:R-:W-:-:S04]  /*1650*/  HFMA2 R3, -RZ, RZ, 0, 0 ;  /* 0x00000000ff037431 */ /* 0x000fc800000001ff */
[----:B0-----:R-:W-:Y:S05]  /*1660*/  RET.REL.NODEC R2 `(_Z12headwise_QKTPKfS0_Pfiii) ;  /* 0xffffffe802647950 */ /* 0x001fea0003c3ffff */
.L_x_113:
        /* <DEDUP_REMOVED lines=9> */
.L_x_116:


//--------------------- .nv.shared.reserved.0     --------------------------
	.section	.nv.shared.reserved.0,"aw",@nobits
	.weak		__nv_reservedSMEM_offset_0_alias
	.size		__nv_reservedSMEM_offset_0_alias, 0, 64
	.other		__nv_reservedSMEM_offset_0_alias,@"STO_CUDA_RESERVED_SHARED STV_DEFAULT"
__nv_reservedSMEM_offset_0_alias:
	.zero		0
	.zero		64


//--------------------- .nv.constant0._Z11headwise_SVPKfS0_Pfiii --------------------------
	.section	.nv.constant0._Z11headwise_SVPKfS0_Pfiii,"a",@progbits
	.sectionflags	@""
	.align	4
.nv.constant0._Z11headwise_SVPKfS0_Pfiii:
	.zero		932


//--------------------- .nv.constant0._Z16headwise_softmaxPKfPfii --------------------------
	.section	.nv.constant0._Z16headwise_softmaxPKfPfii,"a",@progbits
	.sectionflags	@""
	.align	4
.nv.constant0._Z16headwise_softmaxPKfPfii:
	.zero		920


//--------------------- .nv.constant0._Z12headwise_QKTPKfS0_Pfiii --------------------------
	.section	.nv.constant0._Z12headwise_QKTPKfS0_Pfiii,"a",@progbits
	.sectionflags	@""
	.align	4
.nv.constant0._Z12headwise_QKTPKfS0_Pfiii:
	.zero		932


//--------------------- SYMBOLS --------------------------

	.type		.nv.reservedSmem.offset0,@object
	.size		.nv.reservedSmem.offset0,0x4
